// auto-generated by cutlass_sweep.gemm — config: {"arch": "sm_90", "cluster_m": 1, "cluster_n": 1, "dtype": "bf16", "dtype_b": "e4m3", "layout": "nt", "stages": 0, "tile_k": 64, "tile_m": 128, "tile_n": 128}
#include "cutlass/cutlass.h"
#include "cutlass/gemm/collective/collective_builder.hpp"
#include "cutlass/gemm/device/gemm_universal_adapter.h"
#include "cutlass/gemm/kernel/gemm_universal.hpp"
#include "cutlass/epilogue/collective/collective_builder.hpp"

using ElemA = cutlass::bfloat16_t;
using ElemB = cutlass::float_e4m3_t;
using ElemCD = cutlass::bfloat16_t;
using Acc  = float;
using TileShape    = cute::Shape<cute::_128, cute::_128, cute::_64>;
using ClusterShape = cute::Shape<cute::_1, cute::_1, cute::_1>;

using CollectiveEpilogue = typename cutlass::epilogue::collective::CollectiveBuilder<
    cutlass::arch::Sm90, cutlass::arch::OpClassTensorOp,
    TileShape, ClusterShape,
    cutlass::epilogue::collective::EpilogueTileAuto,
    Acc, Acc,
    ElemCD, cutlass::layout::RowMajor, 128 / cutlass::sizeof_bits<ElemCD>::value,
    ElemCD, cutlass::layout::RowMajor, 128 / cutlass::sizeof_bits<ElemCD>::value,
    cutlass::epilogue::collective::EpilogueScheduleAuto
  >::CollectiveOp;

using CollectiveMainloop = typename cutlass::gemm::collective::CollectiveBuilder<
    cutlass::arch::Sm90, cutlass::arch::OpClassTensorOp,
    ElemA, cutlass::layout::RowMajor, 128 / cutlass::sizeof_bits<ElemA>::value,
    ElemB, cutlass::layout::ColumnMajor, 128 / cutlass::sizeof_bits<ElemB>::value,
    Acc,
    TileShape, ClusterShape,
    cutlass::gemm::collective::StageCountAutoCarveout<static_cast<int>(sizeof(typename CollectiveEpilogue::SharedStorage))>,
    cutlass::gemm::collective::KernelScheduleAuto
  >::CollectiveOp;

using GemmKernel = cutlass::gemm::kernel::GemmUniversal<
    cute::Shape<int,int,int,int>,
    CollectiveMainloop,
    CollectiveEpilogue
>;
using Gemm = cutlass::gemm::device::GemmUniversalAdapter<GemmKernel>;

// Force the device kernel symbol into the cubin without needing a host main.
auto* _anchor = &cutlass::device_kernel<GemmKernel>;


// ===== COMPILED SASS (sm_90a) =====

	.target	sm_90a

	.elftype	@"ET_EXEC"


//--------------------- .note.nv.tkinfo           --------------------------
	.section	.note.nv.tkinfo,"",@"SHT_NOTE"
	.sectionflags	@"SHF_NOTE_NV_TKINFO"
	.tkinfo
        /*0018*/ 	.word	0x00000002
        /*0030*/ 	.string	""
        /*0030*/ 	.string	"ptxas"
        /*0030*/ 	.string	"Cuda compilation tools, release 13.0, V13.0.88"
        /*0030*/ 	.string	"Build cuda_13.0.r13.0/compiler.36424714_0"
        /*0030*/ 	.string	"-arch sm_90a -m 64 "



//--------------------- .note.nv.cuinfo           --------------------------
	.section	.note.nv.cuinfo,"",@"SHT_NOTE"
	.sectionflags	@"SHF_NOTE_NV_CUINFO"
        /*0018*/ 	.short	0x0002
        /*001a*/ 	.short	0x005a
        /*001c*/ 	.short	0x0082
	.zero		2


//--------------------- .nv.info                  --------------------------
	.section	.nv.info,"",@"SHT_CUDA_INFO"
	.align	4


	//----- nvinfo : EIATTR_REGCOUNT
	.align		4
        /*0000*/ 	.byte	0x04, 0x2f
        /*0002*/ 	.short	(.L_16 - .L_15)
	.align		4
.L_15:
        /*0004*/ 	.word	index@(_ZN7cutlass13device_kernelINS_4gemm6kernel13GemmUniversalIN4cute5tupleIJiiiiEEENS1_10collective13CollectiveMmaINS1_49MainloopSm90TmaGmmaRmemAWarpSpecializedMixedInputILi9ENS5_IJNS4_1CILi1EEESB_SB_EEENS1_35KernelTmaWarpSpecializedCooperativeEEENS5_IJNSA_ILi128EEESF_NSA_ILi64EEEEEENS_10bfloat16_tENS5_IJlSB_lEEENS5_IJNS_12float_e4m3_tEEEESJ_NS4_8TiledMMAINS4_8MMA_AtomIJNS4_4SM904GMMA28MMA_64x128x16_F32BF16BF16_RSILNSP_5MajorE0ELSR_0ELNSP_7ScaleInE1ELSS_1EEEEEENS4_6LayoutINS5_IJNSA_ILi2EEESB_SB_EEENS5_IJSB_NSA_ILi0EEESY_EEEEENS5_IJNS4_10UnderscoreES11_S11_EEEEENS4_13SM90_TMA_LOADENS4_14ComposedLayoutINS4_7SwizzleILi3ELi4ELi3EEENS4_18smem_ptr_flag_bitsILi16EEENSV_INS5_IJNSA_ILi8EEESG_EEENS5_IJSG_SB_EEEEEEEvNS4_8identityES14_NS15_INS16_ILi2ELi4ELi3EEENS18_ILi8EEES1D_EENS4_9Copy_AtomIJNS4_39AutoVectorizingCopyWithAssumedAlignmentILi128EEESK_EEES1F_EENS_8epilogue10collective6detail29Sm90TmaWarpSpecializedAdapterINS1P_15DefaultEpilogueISI_SJ_SJ_NS1O_6thread17LinearCombinationISI_Li1EffLNS1T_9ScaleType4KindE0ELNS_15FloatRoundStyleE2ESI_EENS1_15EpilogueDefaultEEEEEvvEEEEvNT_6ParamsE)
        /*0008*/ 	.word	0x000000a8


	//----- nvinfo : EIATTR_FRAME_SIZE
	.align		4
.L_16:
        /*000c*/ 	.byte	0x04, 0x11
        /*000e*/ 	.short	(.L_18 - .L_17)
	.align		4
.L_17:
        /*0010*/ 	.word	index@(_ZN7cutlass13device_kernelINS_4gemm6kernel13GemmUniversalIN4cute5tupleIJiiiiEEENS1_10collective13CollectiveMmaINS1_49MainloopSm90TmaGmmaRmemAWarpSpecializedMixedInputILi9ENS5_IJNS4_1CILi1EEESB_SB_EEENS1_35KernelTmaWarpSpecializedCooperativeEEENS5_IJNSA_ILi128EEESF_NSA_ILi64EEEEEENS_10bfloat16_tENS5_IJlSB_lEEENS5_IJNS_12float_e4m3_tEEEESJ_NS4_8TiledMMAINS4_8MMA_AtomIJNS4_4SM904GMMA28MMA_64x128x16_F32BF16BF16_RSILNSP_5MajorE0ELSR_0ELNSP_7ScaleInE1ELSS_1EEEEEENS4_6LayoutINS5_IJNSA_ILi2EEESB_SB_EEENS5_IJSB_NSA_ILi0EEESY_EEEEENS5_IJNS4_10UnderscoreES11_S11_EEEEENS4_13SM90_TMA_LOADENS4_14ComposedLayoutINS4_7SwizzleILi3ELi4ELi3EEENS4_18smem_ptr_flag_bitsILi16EEENSV_INS5_IJNSA_ILi8EEESG_EEENS5_IJSG_SB_EEEEEEEvNS4_8identityES14_NS15_INS16_ILi2ELi4ELi3EEENS18_ILi8EEES1D_EENS4_9Copy_AtomIJNS4_39AutoVectorizingCopyWithAssumedAlignmentILi128EEESK_EEES1F_EENS_8epilogue10collective6detail29Sm90TmaWarpSpecializedAdapterINS1P_15DefaultEpilogueISI_SJ_SJ_NS1O_6thread17LinearCombinationISI_Li1EffLNS1T_9ScaleType4KindE0ELNS_15FloatRoundStyleE2ESI_EENS1_15EpilogueDefaultEEEEEvvEEEEvNT_6ParamsE)
        /*0014*/ 	.word	0x00000000


	//----- nvinfo : EIATTR_MIN_STACK_SIZE
	.align		4
.L_18:
        /*0018*/ 	.byte	0x04, 0x12
        /*001a*/ 	.short	(.L_20 - .L_19)
	.align		4
.L_19:
        /*001c*/ 	.word	index@(_ZN7cutlass13device_kernelINS_4gemm6kernel13GemmUniversalIN4cute5tupleIJiiiiEEENS1_10collective13CollectiveMmaINS1_49MainloopSm90TmaGmmaRmemAWarpSpecializedMixedInputILi9ENS5_IJNS4_1CILi1EEESB_SB_EEENS1_35KernelTmaWarpSpecializedCooperativeEEENS5_IJNSA_ILi128EEESF_NSA_ILi64EEEEEENS_10bfloat16_tENS5_IJlSB_lEEENS5_IJNS_12float_e4m3_tEEEESJ_NS4_8TiledMMAINS4_8MMA_AtomIJNS4_4SM904GMMA28MMA_64x128x16_F32BF16BF16_RSILNSP_5MajorE0ELSR_0ELNSP_7ScaleInE1ELSS_1EEEEEENS4_6LayoutINS5_IJNSA_ILi2EEESB_SB_EEENS5_IJSB_NSA_ILi0EEESY_EEEEENS5_IJNS4_10UnderscoreES11_S11_EEEEENS4_13SM90_TMA_LOADENS4_14ComposedLayoutINS4_7SwizzleILi3ELi4ELi3EEENS4_18smem_ptr_flag_bitsILi16EEENSV_INS5_IJNSA_ILi8EEESG_EEENS5_IJSG_SB_EEEEEEEvNS4_8identityES14_NS15_INS16_ILi2ELi4ELi3EEENS18_ILi8EEES1D_EENS4_9Copy_AtomIJNS4_39AutoVectorizingCopyWithAssumedAlignmentILi128EEESK_EEES1F_EENS_8epilogue10collective6detail29Sm90TmaWarpSpecializedAdapterINS1P_15DefaultEpilogueISI_SJ_SJ_NS1O_6thread17LinearCombinationISI_Li1EffLNS1T_9ScaleType4KindE0ELNS_15FloatRoundStyleE2ESI_EENS1_15EpilogueDefaultEEEEEvvEEEEvNT_6ParamsE)
        /*0020*/ 	.word	0x00000000
.L_20:


//--------------------- .nv.compat                --------------------------
	.section	.nv.compat,"",@"SHT_CUDA_COMPAT_INFO"
	.align	4
        /*0000*/ 	.byte	0x02, 0x09, 0x01, 0x00, 0x02, 0x02, 0x04, 0x00, 0x02, 0x05, 0x05, 0x00, 0x03, 0x07, 0x01, 0x01
        /*0010*/ 	.byte	0x02, 0x03, 0x01, 0x00, 0x02, 0x06, 0x01, 0x00, 0x04, 0x0b, 0x08, 0x00, 0x00, 0x00, 0x00, 0x00
        /*0020*/ 	.byte	0x00, 0x00, 0x00, 0x00


//--------------------- .nv.info._ZN7cutlass13device_kernelINS_4gemm6kernel13GemmUniversalIN4cute5tupleIJiiiiEEENS1_10collective13CollectiveMmaINS1_49MainloopSm90TmaGmmaRmemAWarpSpecializedMixedInputILi9ENS5_IJNS4_1CILi1EEESB_SB_EEENS1_35KernelTmaWarpSpecializedCooperativeEEENS5_IJNSA_ILi128EEESF_NSA_ILi64EEEEEENS_10bfloat16_tENS5_IJlSB_lEEENS5_IJNS_12float_e4m3_tEEEESJ_NS4_8TiledMMAINS4_8MMA_AtomIJNS4_4SM904GMMA28MMA_64x128x16_F32BF16BF16_RSILNSP_5MajorE0ELSR_0ELNSP_7ScaleInE1ELSS_1EEEEEENS4_6LayoutINS5_IJNSA_ILi2EEESB_SB_EEENS5_IJSB_NSA_ILi0EEESY_EEEEENS5_IJNS4_10UnderscoreES11_S11_EEEEENS4_13SM90_TMA_LOADENS4_14ComposedLayoutINS4_7SwizzleILi3ELi4ELi3EEENS4_18smem_ptr_flag_bitsILi16EEENSV_INS5_IJNSA_ILi8EEESG_EEENS5_IJSG_SB_EEEEEEEvNS4_8identityES14_NS15_INS16_ILi2ELi4ELi3EEENS18_ILi8EEES1D_EENS4_9Copy_AtomIJNS4_39AutoVectorizingCopyWithAssumedAlignmentILi128EEESK_EEES1F_EENS_8epilogue10collective6detail29Sm90TmaWarpSpecializedAdapterINS1P_15DefaultEpilogueISI_SJ_SJ_NS1O_6thread17LinearCombinationISI_Li1EffLNS1T_9ScaleType4KindE0ELNS_15FloatRoundStyleE2ESI_EENS1_15EpilogueDefaultEEEEEvvEEEEvNT_6ParamsE --------------------------
	.section	.nv.info._ZN7cutlass13device_kernelINS_4gemm6kernel13GemmUniversalIN4cute5tupleIJiiiiEEENS1_10collective13CollectiveMmaINS1_49MainloopSm90TmaGmmaRmemAWarpSpecializedMixedInputILi9ENS5_IJNS4_1CILi1EEESB_SB_EEENS1_35KernelTmaWarpSpecializedCooperativeEEENS5_IJNSA_ILi128EEESF_NSA_ILi64EEEEEENS_10bfloat16_tENS5_IJlSB_lEEENS5_IJNS_12float_e4m3_tEEEESJ_NS4_8TiledMMAINS4_8MMA_AtomIJNS4_4SM904GMMA28MMA_64x128x16_F32BF16BF16_RSILNSP_5MajorE0ELSR_0ELNSP_7ScaleInE1ELSS_1EEEEEENS4_6LayoutINS5_IJNSA_ILi2EEESB_SB_EEENS5_IJSB_NSA_ILi0EEESY_EEEEENS5_IJNS4_10UnderscoreES11_S11_EEEEENS4_13SM90_TMA_LOADENS4_14ComposedLayoutINS4_7SwizzleILi3ELi4ELi3EEENS4_18smem_ptr_flag_bitsILi16EEENSV_INS5_IJNSA_ILi8EEESG_EEENS5_IJSG_SB_EEEEEEEvNS4_8identityES14_NS15_INS16_ILi2ELi4ELi3EEENS18_ILi8EEES1D_EENS4_9Copy_AtomIJNS4_39AutoVectorizingCopyWithAssumedAlignmentILi128EEESK_EEES1F_EENS_8epilogue10collective6detail29Sm90TmaWarpSpecializedAdapterINS1P_15DefaultEpilogueISI_SJ_SJ_NS1O_6thread17LinearCombinationISI_Li1EffLNS1T_9ScaleType4KindE0ELNS_15FloatRoundStyleE2ESI_EENS1_15EpilogueDefaultEEEEEvvEEEEvNT_6ParamsE,"",@"SHT_CUDA_INFO"
	.sectionflags	@""
	.align	4


	//----- nvinfo : EIATTR_CUDA_API_VERSION
	.align		4
        /*0000*/ 	.byte	0x04, 0x37
        /*0002*/ 	.short	(.L_22 - .L_21)
.L_21:
        /*0004*/ 	.word	0x00000082


	//----- nvinfo : EIATTR_KPARAM_INFO
	.align		4
.L_22:
        /*0008*/ 	.byte	0x04, 0x17
        /*000a*/ 	.short	(.L_24 - .L_23)
.L_23:
        /*000c*/ 	.word	0x00000000
        /*0010*/ 	.short	0x0000
        /*0012*/ 	.short	0x0070
        /*0014*/ 	.byte	0x00, 0xf0, 0x01, 0x18


	//----- nvinfo : EIATTR_SPARSE_MMA_MASK
	.align		4
.L_24:
        /*0018*/ 	.byte	0x03, 0x50
        /*001a*/ 	.short	0x0000


	//----- nvinfo : EIATTR_MAXREG_COUNT
	.align		4
        /*001c*/ 	.byte	0x03, 0x1b
        /*001e*/ 	.short	0x00a8


	//----- nvinfo : EIATTR_NUM_BARRIERS
	.align		4
        /*0020*/ 	.byte	0x02, 0x4c
        /*0022*/ 	.byte	0x01
	.zero		1


	//----- nvinfo : EIATTR_EXTERNS
	.align		4
        /*0024*/ 	.byte	0x04, 0x0f
        /*0026*/ 	.short	(.L_26 - .L_25)


	//   ....[0]....
	.align		4
.L_25:
        /*0028*/ 	.word	index@(__assertfail)


	//----- nvinfo : EIATTR_MERCURY_ISA_VERSION
	.align		4
.L_26:
        /*002c*/ 	.byte	0x03, 0x5f
        /*002e*/ 	.short	0x0101


	//----- nvinfo : EIATTR_INT_WARP_WIDE_INSTR_OFFSETS
	.align		4
        /*0030*/ 	.byte	0x04, 0x31
        /*0032*/ 	.short	(.L_28 - .L_27)


	//   ....[0]....
.L_27:
        /*0034*/ 	.word	0x00000490


	//   ....[1]....
        /*0038*/ 	.word	0x000004a0


	//   ....[2]....
        /*003c*/ 	.word	0x00000590


	//----- nvinfo : EIATTR_COOP_GROUP_MASK_REGIDS
	.align		4
.L_28:
        /*0040*/ 	.byte	0x04, 0x29
        /*0042*/ 	.short	(.L_30 - .L_29)


	//   ....[0]....
.L_29:
        /*0044*/ 	.word	0xffffffff


	//   ....[1]....
        /*0048*/ 	.word	0xffffffff


	//   ....[2]....
        /*004c*/ 	.word	0xffffffff


	//   ....[3]....
        /*0050*/ 	.word	0xffffffff


	//   ....[4]....
        /*0054*/ 	.word	0x0500000f


	//----- nvinfo : EIATTR_COOP_GROUP_INSTR_OFFSETS
	.align		4
.L_30:
        /*0058*/ 	.byte	0x04, 0x28
        /*005a*/ 	.short	(.L_32 - .L_31)


	//   ....[0]....
.L_31:
        /*005c*/ 	.word	0x00000060


	//   ....[1]....
        /*0060*/ 	.word	0x00000070


	//   ....[2]....
        /*0064*/ 	.word	0x00000130


	//   ....[3]....
        /*0068*/ 	.word	0x00000390


	//   ....[4]....
        /*006c*/ 	.word	0x00009780


	//----- nvinfo : EIATTR_REG_RECONFIG
	.align		4
.L_32:
        /*0070*/ 	.byte	0x01, 0x54
	.zero		2


	//----- nvinfo : EIATTR_SYSCALL_OFFSETS
	.align		4
        /*0074*/ 	.byte	0x04, 0x46
        /*0076*/ 	.short	(.L_34 - .L_33)


	//   ....[0]....
.L_33:
        /*0078*/ 	.word	0x000014d0


	//   ....[1]....
        /*007c*/ 	.word	0x000084f0


	//   ....[2]....
        /*0080*/ 	.word	0x00008620


	//----- nvinfo : EIATTR_MBARRIER_INSTR_OFFSETS
	.align		4
.L_34:
        /*0084*/ 	.byte	0x04, 0x39
        /*0086*/ 	.short	(.L_36 - .L_35)


	//   ....[0]....
.L_35:
        /*0088*/ 	.word	0x00000250
        /*008c*/ 	.word	0x000000ff
        /*0090*/ 	.word	0x00000000
        /*0094*/ 	.short	0x0100
        /*0096*/ 	.byte	0x08
	.zero		1


	//   ....[1]....
        /*0098*/ 	.word	0x00000260
        /*009c*/ 	.word	0x000000ff
        /*00a0*/ 	.word	0x00000048
        /*00a4*/ 	.short	0x0100
        /*00a6*/ 	.byte	0x08
	.zero		1


	//   ....[2]....
        /*00a8*/ 	.word	0x00000270
        /*00ac*/ 	.word	0x000000ff
        /*00b0*/ 	.word	0x00000008
        /*00b4*/ 	.short	0x0100
        /*00b6*/ 	.byte	0x08
	.zero		1


	//   ....[3]....
        /*00b8*/ 	.word	0x00000280
        /*00bc*/ 	.word	0x000000ff
        /*00c0*/ 	.word	0x00000050
        /*00c4*/ 	.short	0x0100
        /*00c6*/ 	.byte	0x08
	.zero		1


	//   ....[4]....
        /*00c8*/ 	.word	0x00000290
        /*00cc*/ 	.word	0x000000ff
        /*00d0*/ 	.word	0x00000010
        /*00d4*/ 	.short	0x0100
        /*00d6*/ 	.byte	0x08
	.zero		1


	//   ....[5]....
        /*00d8*/ 	.word	0x000002a0
        /*00dc*/ 	.word	0x000000ff
        /*00e0*/ 	.word	0x00000058
        /*00e4*/ 	.short	0x0100
        /*00e6*/ 	.byte	0x08
	.zero		1


	//   ....[6]....
        /*00e8*/ 	.word	0x000002b0
        /*00ec*/ 	.word	0x000000ff
        /*00f0*/ 	.word	0x00000018
        /*00f4*/ 	.short	0x0100
        /*00f6*/ 	.byte	0x08
	.zero		1


	//   ....[7]....
        /*00f8*/ 	.word	0x000002c0
        /*00fc*/ 	.word	0x000000ff
        /*0100*/ 	.word	0x00000060
        /*0104*/ 	.short	0x0100
        /*0106*/ 	.byte	0x08
	.zero		1


	//   ....[8]....
        /*0108*/ 	.word	0x000002d0
        /*010c*/ 	.word	0x000000ff
        /*0110*/ 	.word	0x00000020
        /*0114*/ 	.short	0x0100
        /*0116*/ 	.byte	0x08
	.zero		1


	//   ....[9]....
        /*0118*/ 	.word	0x000002e0
        /*011c*/ 	.word	0x000000ff
        /*0120*/ 	.word	0x00000068
        /*0124*/ 	.short	0x0100
        /*0126*/ 	.byte	0x08
	.zero		1


	//   ....[10]....
        /*0128*/ 	.word	0x000002f0
        /*012c*/ 	.word	0x000000ff
        /*0130*/ 	.word	0x00000028
        /*0134*/ 	.short	0x0100
        /*0136*/ 	.byte	0x08
	.zero		1


	//   ....[11]....
        /*0138*/ 	.word	0x00000300
        /*013c*/ 	.word	0x000000ff
        /*0140*/ 	.word	0x00000070
        /*0144*/ 	.short	0x0100
        /*0146*/ 	.byte	0x08
	.zero		1


	//   ....[12]....
        /*0148*/ 	.word	0x00000310
        /*014c*/ 	.word	0x000000ff
        /*0150*/ 	.word	0x00000030
        /*0154*/ 	.short	0x0100
        /*0156*/ 	.byte	0x08
	.zero		1


	//   ....[13]....
        /*0158*/ 	.word	0x00000320
        /*015c*/ 	.word	0x000000ff
        /*0160*/ 	.word	0x00000078
        /*0164*/ 	.short	0x0100
        /*0166*/ 	.byte	0x08
	.zero		1


	//   ....[14]....
        /*0168*/ 	.word	0x00000330
        /*016c*/ 	.word	0x000000ff
        /*0170*/ 	.word	0x00000038
        /*0174*/ 	.short	0x0100
        /*0176*/ 	.byte	0x08
	.zero		1


	//   ....[15]....
        /*0178*/ 	.word	0x00000340
        /*017c*/ 	.word	0x000000ff
        /*0180*/ 	.word	0x00000080
        /*0184*/ 	.short	0x0100
        /*0186*/ 	.byte	0x08
	.zero		1


	//   ....[16]....
        /*0188*/ 	.word	0x00000350
        /*018c*/ 	.word	0x000000ff
        /*0190*/ 	.word	0x00000040
        /*0194*/ 	.short	0x0100
        /*0196*/ 	.byte	0x08
	.zero		1


	//   ....[17]....
        /*0198*/ 	.word	0x00000360
        /*019c*/ 	.word	0x000000ff
        /*01a0*/ 	.word	0x00000088
        /*01a4*/ 	.short	0x0100
        /*01a6*/ 	.byte	0x08
	.zero		1


	//   ....[18]....
        /*01a8*/ 	.word	0x00000610
        /*01ac*/ 	.word	0x000000ff
        /*01b0*/ 	.word	0x000000a0
        /*01b4*/ 	.short	0x0100
        /*01b6*/ 	.byte	0x08
	.zero		1


	//   ....[19]....
        /*01b8*/ 	.word	0x00000690
        /*01bc*/ 	.word	0x000000ff
        /*01c0*/ 	.word	0x000000a8
        /*01c4*/ 	.short	0x0100
        /*01c6*/ 	.byte	0x08
	.zero		1


	//   ....[20]....
        /*01c8*/ 	.word	0x00001570
        /*01cc*/ 	.word	0x00000003
        /*01d0*/ 	.word	0x00000000
        /*01d4*/ 	.short	0x010a
        /*01d6*/ 	.byte	0x3f
	.zero		1


	//   ....[21]....
        /*01d8*/ 	.word	0x000015b0
        /*01dc*/ 	.word	0x00000003
        /*01e0*/ 	.word	0x00000000
        /*01e4*/ 	.short	0x010a
        /*01e6*/ 	.byte	0x3f
	.zero		1


	//   ....[22]....
        /*01e8*/ 	.word	0x000016d0
        /*01ec*/ 	.word	0x00000004
        /*01f0*/ 	.word	0x00000000
        /*01f4*/ 	.short	0x010a
        /*01f6*/ 	.byte	0x3f
	.zero		1


	//   ....[23]....
        /*01f8*/ 	.word	0x00001ed0
        /*01fc*/ 	.word	0x00000004
        /*0200*/ 	.word	0x00000000
        /*0204*/ 	.short	0x010a
        /*0206*/ 	.byte	0x3f
	.zero		1


	//   ....[24]....
        /*0208*/ 	.word	0x00002410
        /*020c*/ 	.word	0x0000000e
        /*0210*/ 	.word	0x00000000
        /*0214*/ 	.short	0x010a
        /*0216*/ 	.byte	0x3f
	.zero		1


	//   ....[25]....
        /*0218*/ 	.word	0x000028a0
        /*021c*/ 	.word	0x00000006
        /*0220*/ 	.word	0x00000000
        /*0224*/ 	.short	0x0101
        /*0226*/ 	.byte	0x3f
	.zero		1


	//   ....[26]....
        /*0228*/ 	.word	0x00002940
        /*022c*/ 	.word	0x0000000e
        /*0230*/ 	.word	0x00000000
        /*0234*/ 	.short	0x010a
        /*0236*/ 	.byte	0x3f
	.zero		1


	//   ....[27]....
        /*0238*/ 	.word	0x00003200
        /*023c*/ 	.word	0x00000004
        /*0240*/ 	.word	0x00000000
        /*0244*/ 	.short	0x0101
        /*0246*/ 	.byte	0x3f
	.zero		1


	//   ....[28]....
        /*0248*/ 	.word	0x00003300
        /*024c*/ 	.word	0x000000ff
        /*0250*/ 	.word	0x00000000
        /*0254*/ 	.short	0x0101
        /*0256*/ 	.byte	0x06
	.zero		1


	//   ....[29]....
        /*0258*/ 	.word	0x00008710
        /*025c*/ 	.word	0x00000008
        /*0260*/ 	.word	0x00000048
        /*0264*/ 	.short	0x010a
        /*0266*/ 	.byte	0x3f
	.zero		1


	//   ....[30]....
        /*0268*/ 	.word	0x00008b50
        /*026c*/ 	.word	0x00000013
        /*0270*/ 	.word	0x000000a8
        /*0274*/ 	.short	0x0101
        /*0276*/ 	.byte	0x3f
	.zero		1


	//   ....[31]....
        /*0278*/ 	.word	0x00009260
        /*027c*/ 	.word	0x00000005
        /*0280*/ 	.word	0x00000000
        /*0284*/ 	.short	0x010a
        /*0286*/ 	.byte	0x3f
	.zero		1


	//   ....[32]....
        /*0288*/ 	.word	0x000092e0
        /*028c*/ 	.word	0x00000007
        /*0290*/ 	.word	0x00000000
        /*0294*/ 	.short	0x010a
        /*0296*/ 	.byte	0x3f
	.zero		1


	//   ....[33]....
        /*0298*/ 	.word	0x00009370
        /*029c*/ 	.word	0x00000006
        /*02a0*/ 	.word	0x00000000
        /*02a4*/ 	.short	0x010a
        /*02a6*/ 	.byte	0x3f
	.zero		1


	//   ....[34]....
        /*02a8*/ 	.word	0x00009400
        /*02ac*/ 	.word	0x00000009
        /*02b0*/ 	.word	0x00000000
        /*02b4*/ 	.short	0x010a
        /*02b6*/ 	.byte	0x3f
	.zero		1


	//   ....[35]....
        /*02b8*/ 	.word	0x00009490
        /*02bc*/ 	.word	0x00000006
        /*02c0*/ 	.word	0x00000000
        /*02c4*/ 	.short	0x010a
        /*02c6*/ 	.byte	0x3f
	.zero		1


	//   ....[36]....
        /*02c8*/ 	.word	0x00009520
        /*02cc*/ 	.word	0x00000009
        /*02d0*/ 	.word	0x00000000
        /*02d4*/ 	.short	0x010a
        /*02d6*/ 	.byte	0x3f
	.zero		1


	//   ....[37]....
        /*02d8*/ 	.word	0x000095b0
        /*02dc*/ 	.word	0x00000008
        /*02e0*/ 	.word	0x00000000
        /*02e4*/ 	.short	0x010a
        /*02e6*/ 	.byte	0x3f
	.zero		1


	//   ....[38]....
        /*02e8*/ 	.word	0x00009640
        /*02ec*/ 	.word	0x0000000b
        /*02f0*/ 	.word	0x00000000
        /*02f4*/ 	.short	0x010a
        /*02f6*/ 	.byte	0x3f
	.zero		1


	//   ....[39]....
        /*02f8*/ 	.word	0x000096d0
        /*02fc*/ 	.word	0x00000003
        /*0300*/ 	.word	0x00000000
        /*0304*/ 	.short	0x010a
        /*0306*/ 	.byte	0x3f
	.zero		1


	//   ....[40]....
        /*0308*/ 	.word	0x000097b0
        /*030c*/ 	.word	0x00000003
        /*0310*/ 	.word	0x00000000
        /*0314*/ 	.short	0x010a
        /*0316*/ 	.byte	0x3f
	.zero		1


	//   ....[41]....
        /*0318*/ 	.word	0x00009800
        /*031c*/ 	.word	0x00000004
        /*0320*/ 	.word	0x00000000
        /*0324*/ 	.short	0x010a
        /*0326*/ 	.byte	0x3f
	.zero		1


	//   ....[42]....
        /*0328*/ 	.word	0x00009850
        /*032c*/ 	.word	0x0000000e
        /*0330*/ 	.word	0x00000000
        /*0334*/ 	.short	0x010a
        /*0336*/ 	.byte	0x3f
	.zero		1


	//   ....[43]....
        /*0338*/ 	.word	0x000098a0
        /*033c*/ 	.word	0x00000008
        /*0340*/ 	.word	0x00000048
        /*0344*/ 	.short	0x010a
        /*0346*/ 	.byte	0x3f
	.zero		1


	//   ....[44]....
        /*0348*/ 	.word	0x000099f0
        /*034c*/ 	.word	0x00000005
        /*0350*/ 	.word	0x00000000
        /*0354*/ 	.short	0x010a
        /*0356*/ 	.byte	0x3f
	.zero		1


	//   ....[45]....
        /*0358*/ 	.word	0x00009a40
        /*035c*/ 	.word	0x00000007
        /*0360*/ 	.word	0x00000000
        /*0364*/ 	.short	0x010a
        /*0366*/ 	.byte	0x3f
	.zero		1


	//   ....[46]....
        /*0368*/ 	.word	0x00009a90
        /*036c*/ 	.word	0x00000006
        /*0370*/ 	.word	0x00000000
        /*0374*/ 	.short	0x010a
        /*0376*/ 	.byte	0x3f
	.zero		1


	//   ....[47]....
        /*0378*/ 	.word	0x00009ae0
        /*037c*/ 	.word	0x00000009
        /*0380*/ 	.word	0x00000000
        /*0384*/ 	.short	0x010a
        /*0386*/ 	.byte	0x3f
	.zero		1


	//   ....[48]....
        /*0388*/ 	.word	0x00009b30
        /*038c*/ 	.word	0x00000006
        /*0390*/ 	.word	0x00000000
        /*0394*/ 	.short	0x010a
        /*0396*/ 	.byte	0x3f
	.zero		1


	//   ....[49]....
        /*0398*/ 	.word	0x00009b80
        /*039c*/ 	.word	0x00000009
        /*03a0*/ 	.word	0x00000000
        /*03a4*/ 	.short	0x010a
        /*03a6*/ 	.byte	0x3f
	.zero		1


	//   ....[50]....
        /*03a8*/ 	.word	0x00009bd0
        /*03ac*/ 	.word	0x00000008
        /*03b0*/ 	.word	0x00000000
        /*03b4*/ 	.short	0x010a
        /*03b6*/ 	.byte	0x3f
	.zero		1


	//   ....[51]....
        /*03b8*/ 	.word	0x00009c20
        /*03bc*/ 	.word	0x0000000b
        /*03c0*/ 	.word	0x00000000
        /*03c4*/ 	.short	0x010a
        /*03c6*/ 	.byte	0x3f
	.zero		1


	//----- nvinfo : EIATTR_NUM_MBARRIERS
	.align		4
.L_36:
        /*03c8*/ 	.byte	0x03, 0x38
        /*03ca*/ 	.short	0x0014


	//----- nvinfo : EIATTR_EXIT_INSTR_OFFSETS
	.align		4
        /*03cc*/ 	.byte	0x04, 0x1c
        /*03ce*/ 	.short	(.L_38 - .L_37)


	//   ....[0]....
.L_37:
        /*03d0*/ 	.word	0x00000730


	//   ....[1]....
        /*03d4*/ 	.word	0x00001000


	//   ....[2]....
        /*03d8*/ 	.word	0x00007ba0


	//   ....[3]....
        /*03dc*/ 	.word	0x000081c0


	//   ....[4]....
        /*03e0*/ 	.word	0x00009720


	//----- nvinfo : EIATTR_MAX_THREADS
	.align		4
.L_38:
        /*03e4*/ 	.byte	0x04, 0x05
        /*03e6*/ 	.short	(.L_40 - .L_39)
.L_39:
        /*03e8*/ 	.word	0x00000180
        /*03ec*/ 	.word	0x00000001
        /*03f0*/ 	.word	0x00000001


	//----- nvinfo : EIATTR_CRS_STACK_SIZE
	.align		4
.L_40:
        /*03f4*/ 	.byte	0x04, 0x1e
        /*03f6*/ 	.short	(.L_42 - .L_41)
.L_41:
        /*03f8*/ 	.word	0x00000000


	//----- nvinfo : EIATTR_CBANK_PARAM_SIZE
	.align		4
.L_42:
        /*03fc*/ 	.byte	0x03, 0x19
        /*03fe*/ 	.short	0x0670


	//----- nvinfo : EIATTR_PARAM_CBANK
	.align		4
        /*0400*/ 	.byte	0x04, 0x0a
        /*0402*/ 	.short	(.L_44 - .L_43)
	.align		4
.L_43:
        /*0404*/ 	.word	index@(.nv.constant0._ZN7cutlass13device_kernelINS_4gemm6kernel13GemmUniversalIN4cute5tupleIJiiiiEEENS1_10collective13CollectiveMmaINS1_49MainloopSm90TmaGmmaRmemAWarpSpecializedMixedInputILi9ENS5_IJNS4_1CILi1EEESB_SB_EEENS1_35KernelTmaWarpSpecializedCooperativeEEENS5_IJNSA_ILi128EEESF_NSA_ILi64EEEEEENS_10bfloat16_tENS5_IJlSB_lEEENS5_IJNS_12float_e4m3_tEEEESJ_NS4_8TiledMMAINS4_8MMA_AtomIJNS4_4SM904GMMA28MMA_64x128x16_F32BF16BF16_RSILNSP_5MajorE0ELSR_0ELNSP_7ScaleInE1ELSS_1EEEEEENS4_6LayoutINS5_IJNSA_ILi2EEESB_SB_EEENS5_IJSB_NSA_ILi0EEESY_EEEEENS5_IJNS4_10UnderscoreES11_S11_EEEEENS4_13SM90_TMA_LOADENS4_14ComposedLayoutINS4_7SwizzleILi3ELi4ELi3EEENS4_18smem_ptr_flag_bitsILi16EEENSV_INS5_IJNSA_ILi8EEESG_EEENS5_IJSG_SB_EEEEEEEvNS4_8identityES14_NS15_INS16_ILi2ELi4ELi3EEENS18_ILi8EEES1D_EENS4_9Copy_AtomIJNS4_39AutoVectorizingCopyWithAssumedAlignmentILi128EEESK_EEES1F_EENS_8epilogue10collective6detail29Sm90TmaWarpSpecializedAdapterINS1P_15DefaultEpilogueISI_SJ_SJ_NS1O_6thread17LinearCombinationISI_Li1EffLNS1T_9ScaleType4KindE0ELNS_15FloatRoundStyleE2ESI_EENS1_15EpilogueDefaultEEEEEvvEEEEvNT_6ParamsE)
        /*0408*/ 	.short	0x0210
        /*040a*/ 	.short	0x0670


	//----- nvinfo : EIATTR_SW_WAR
	.align		4
.L_44:
        /*040c*/ 	.byte	0x04, 0x36
        /*040e*/ 	.short	(.L_46 - .L_45)
.L_45:
        /*0410*/ 	.word	0x00000008
.L_46:


//--------------------- .nv.callgraph             --------------------------
	.section	.nv.callgraph,"",@"SHT_CUDA_CALLGRAPH"
	.align	4
	.sectionentsize	8
	.align		4
        /*0000*/ 	.word	0x00000000
	.align		4
        /*0004*/ 	.word	0xffffffff
	.align		4
        /*0008*/ 	.word	index@(_ZN7cutlass13device_kernelINS_4gemm6kernel13GemmUniversalIN4cute5tupleIJiiiiEEENS1_10collective13CollectiveMmaINS1_49MainloopSm90TmaGmmaRmemAWarpSpecializedMixedInputILi9ENS5_IJNS4_1CILi1EEESB_SB_EEENS1_35KernelTmaWarpSpecializedCooperativeEEENS5_IJNSA_ILi128EEESF_NSA_ILi64EEEEEENS_10bfloat16_tENS5_IJlSB_lEEENS5_IJNS_12float_e4m3_tEEEESJ_NS4_8TiledMMAINS4_8MMA_AtomIJNS4_4SM904GMMA28MMA_64x128x16_F32BF16BF16_RSILNSP_5MajorE0ELSR_0ELNSP_7ScaleInE1ELSS_1EEEEEENS4_6LayoutINS5_IJNSA_ILi2EEESB_SB_EEENS5_IJSB_NSA_ILi0EEESY_EEEEENS5_IJNS4_10UnderscoreES11_S11_EEEEENS4_13SM90_TMA_LOADENS4_14ComposedLayoutINS4_7SwizzleILi3ELi4ELi3EEENS4_18smem_ptr_flag_bitsILi16EEENSV_INS5_IJNSA_ILi8EEESG_EEENS5_IJSG_SB_EEEEEEEvNS4_8identityES14_NS15_INS16_ILi2ELi4ELi3EEENS18_ILi8EEES1D_EENS4_9Copy_AtomIJNS4_39AutoVectorizingCopyWithAssumedAlignmentILi128EEESK_EEES1F_EENS_8epilogue10collective6detail29Sm90TmaWarpSpecializedAdapterINS1P_15DefaultEpilogueISI_SJ_SJ_NS1O_6thread17LinearCombinationISI_Li1EffLNS1T_9ScaleType4KindE0ELNS_15FloatRoundStyleE2ESI_EENS1_15EpilogueDefaultEEEEEvvEEEEvNT_6ParamsE)
	.align		4
        /*000c*/ 	.word	index@(__assertfail)
	.align		4
        /*0010*/ 	.word	0x00000000
	.align		4
        /*0014*/ 	.word	0xfffffffe
	.align		4
        /*0018*/ 	.word	0x00000000
	.align		4
        /*001c*/ 	.word	0xfffffffd
	.align		4
        /*0020*/ 	.word	0x00000000
	.align		4
        /*0024*/ 	.word	0xfffffffc


//--------------------- .nv.constant4             --------------------------
	.section	.nv.constant4,"a",@progbits
	.align	8
	.align		8
.nv.constant4:
        /*0000*/ 	.dword	__assertfail
	.align		8
        /*0008*/ 	.dword	__unnamed_1
	.align		8
        /*0010*/ 	.dword	__unnamed_2
	.align		8
        /*0018*/ 	.dword	_ZN40_INTERNAL_205491c9_4_k_cu_3c9c4644_181474cuda3std3__45__cpo5beginE
	.align		8
        /*0020*/ 	.dword	_ZN40_INTERNAL_205491c9_4_k_cu_3c9c4644_181474cuda3std3__45__cpo3endE
	.align		8
        /*0028*/ 	.dword	_ZN40_INTERNAL_205491c9_4_k_cu_3c9c4644_181474cuda3std3__45__cpo6cbeginE
	.align		8
        /*0030*/ 	.dword	_ZN40_INTERNAL_205491c9_4_k_cu_3c9c4644_181474cuda3std3__45__cpo4cendE
	.align		8
        /*0038*/ 	.dword	_ZN40_INTERNAL_205491c9_4_k_cu_3c9c4644_181474cuda3std3__442_GLOBAL__N__205491c9_4_k_cu_3c9c4644_181476ignoreE
	.align		8
        /*0040*/ 	.dword	_ZN40_INTERNAL_205491c9_4_k_cu_3c9c4644_181474cuda3std3__419piecewise_constructE
	.align		8
        /*0048*/ 	.dword	_ZN40_INTERNAL_205491c9_4_k_cu_3c9c4644_181474cuda3std3__48in_placeE
	.align		8
        /*0050*/ 	.dword	_ZN40_INTERNAL_205491c9_4_k_cu_3c9c4644_181474cuda3std6ranges3__45__cpo4swapE
	.align		8
        /*0058*/ 	.dword	_ZN40_INTERNAL_205491c9_4_k_cu_3c9c4644_181474cuda3std6ranges3__45__cpo9iter_moveE
	.align		8
        /*0060*/ 	.dword	_ZN40_INTERNAL_205491c9_4_k_cu_3c9c4644_181474cute7productE
	.align		8
        /*0068*/ 	.dword	_ZN40_INTERNAL_205491c9_4_k_cu_3c9c4644_181474cute1_E
	.align		8
        /*0070*/ 	.dword	$str$24
	.align		8
        /*0078*/ 	.dword	$str$25


//--------------------- .text._ZN7cutlass13device_kernelINS_4gemm6kernel13GemmUniversalIN4cute5tupleIJiiiiEEENS1_10collective13CollectiveMmaINS1_49MainloopSm90TmaGmmaRmemAWarpSpecializedMixedInputILi9ENS5_IJNS4_1CILi1EEESB_SB_EEENS1_35KernelTmaWarpSpecializedCooperativeEEENS5_IJNSA_ILi128EEESF_NSA_ILi64EEEEEENS_10bfloat16_tENS5_IJlSB_lEEENS5_IJNS_12float_e4m3_tEEEESJ_NS4_8TiledMMAINS4_8MMA_AtomIJNS4_4SM904GMMA28MMA_64x128x16_F32BF16BF16_RSILNSP_5MajorE0ELSR_0ELNSP_7ScaleInE1ELSS_1EEEEEENS4_6LayoutINS5_IJNSA_ILi2EEESB_SB_EEENS5_IJSB_NSA_ILi0EEESY_EEEEENS5_IJNS4_10UnderscoreES11_S11_EEEEENS4_13SM90_TMA_LOADENS4_14ComposedLayoutINS4_7SwizzleILi3ELi4ELi3EEENS4_18smem_ptr_flag_bitsILi16EEENSV_INS5_IJNSA_ILi8EEESG_EEENS5_IJSG_SB_EEEEEEEvNS4_8identityES14_NS15_INS16_ILi2ELi4ELi3EEENS18_ILi8EEES1D_EENS4_9Copy_AtomIJNS4_39AutoVectorizingCopyWithAssumedAlignmentILi128EEESK_EEES1F_EENS_8epilogue10collective6detail29Sm90TmaWarpSpecializedAdapterINS1P_15DefaultEpilogueISI_SJ_SJ_NS1O_6thread17LinearCombinationISI_Li1EffLNS1T_9ScaleType4KindE0ELNS_15FloatRoundStyleE2ESI_EENS1_15EpilogueDefaultEEEEEvvEEEEvNT_6ParamsE --------------------------
	.section	.text._ZN7cutlass13device_kernelINS_4gemm6kernel13GemmUniversalIN4cute5tupleIJiiiiEEENS1_10collective13CollectiveMmaINS1_49MainloopSm90TmaGmmaRmemAWarpSpecializedMixedInputILi9ENS5_IJNS4_1CILi1EEESB_SB_EEENS1_35KernelTmaWarpSpecializedCooperativeEEENS5_IJNSA_ILi128EEESF_NSA_ILi64EEEEEENS_10bfloat16_tENS5_IJlSB_lEEENS5_IJNS_12float_e4m3_tEEEESJ_NS4_8TiledMMAINS4_8MMA_AtomIJNS4_4SM904GMMA28MMA_64x128x16_F32BF16BF16_RSILNSP_5MajorE0ELSR_0ELNSP_7ScaleInE1ELSS_1EEEEEENS4_6LayoutINS5_IJNSA_ILi2EEESB_SB_EEENS5_IJSB_NSA_ILi0EEESY_EEEEENS5_IJNS4_10UnderscoreES11_S11_EEEEENS4_13SM90_TMA_LOADENS4_14ComposedLayoutINS4_7SwizzleILi3ELi4ELi3EEENS4_18smem_ptr_flag_bitsILi16EEENSV_INS5_IJNSA_ILi8EEESG_EEENS5_IJSG_SB_EEEEEEEvNS4_8identityES14_NS15_INS16_ILi2ELi4ELi3EEENS18_ILi8EEES1D_EENS4_9Copy_AtomIJNS4_39AutoVectorizingCopyWithAssumedAlignmentILi128EEESK_EEES1F_EENS_8epilogue10collective6detail29Sm90TmaWarpSpecializedAdapterINS1P_15DefaultEpilogueISI_SJ_SJ_NS1O_6thread17LinearCombinationISI_Li1EffLNS1T_9ScaleType4KindE0ELNS_15FloatRoundStyleE2ESI_EENS1_15EpilogueDefaultEEEEEvvEEEEvNT_6ParamsE,"ax",@progbits
	.align	128
.text._ZN7cutlass13device_kernelINS_4gemm6kernel13GemmUniversalIN4cute5tupleIJiiiiEEENS1_10collective13CollectiveMmaINS1_49MainloopSm90TmaGmmaRmemAWarpSpecializedMixedInputILi9ENS5_IJNS4_1CILi1EEESB_SB_EEENS1_35KernelTmaWarpSpecializedCooperativeEEENS5_IJNSA_ILi128EEESF_NSA_ILi64EEEEEENS_10bfloat16_tENS5_IJlSB_lEEENS5_IJNS_12float_e4m3_tEEEESJ_NS4_8TiledMMAINS4_8MMA_AtomIJNS4_4SM904GMMA28MMA_64x128x16_F32BF16BF16_RSILNSP_5MajorE0ELSR_0ELNSP_7ScaleInE1ELSS_1EEEEEENS4_6LayoutINS5_IJNSA_ILi2EEESB_SB_EEENS5_IJSB_NSA_ILi0EEESY_EEEEENS5_IJNS4_10UnderscoreES11_S11_EEEEENS4_13SM90_TMA_LOADENS4_14ComposedLayoutINS4_7SwizzleILi3ELi4ELi3EEENS4_18smem_ptr_flag_bitsILi16EEENSV_INS5_IJNSA_ILi8EEESG_EEENS5_IJSG_SB_EEEEEEEvNS4_8identityES14_NS15_INS16_ILi2ELi4ELi3EEENS18_ILi8EEES1D_EENS4_9Copy_AtomIJNS4_39AutoVectorizingCopyWithAssumedAlignmentILi128EEESK_EEES1F_EENS_8epilogue10collective6detail29Sm90TmaWarpSpecializedAdapterINS1P_15DefaultEpilogueISI_SJ_SJ_NS1O_6thread17LinearCombinationISI_Li1EffLNS1T_9ScaleType4KindE0ELNS_15FloatRoundStyleE2ESI_EENS1_15EpilogueDefaultEEEEEvvEEEEvNT_6ParamsE:
        .type           _ZN7cutlass13device_kernelINS_4gemm6kernel13GemmUniversalIN4cute5tupleIJiiiiEEENS1_10collective13CollectiveMmaINS1_49MainloopSm90TmaGmmaRmemAWarpSpecializedMixedInputILi9ENS5_IJNS4_1CILi1EEESB_SB_EEENS1_35KernelTmaWarpSpecializedCooperativeEEENS5_IJNSA_ILi128EEESF_NSA_ILi64EEEEEENS_10bfloat16_tENS5_IJlSB_lEEENS5_IJNS_12float_e4m3_tEEEESJ_NS4_8TiledMMAINS4_8MMA_AtomIJNS4_4SM904GMMA28MMA_64x128x16_F32BF16BF16_RSILNSP_5MajorE0ELSR_0ELNSP_7ScaleInE1ELSS_1EEEEEENS4_6LayoutINS5_IJNSA_ILi2EEESB_SB_EEENS5_IJSB_NSA_ILi0EEESY_EEEEENS5_IJNS4_10UnderscoreES11_S11_EEEEENS4_13SM90_TMA_LOADENS4_14ComposedLayoutINS4_7SwizzleILi3ELi4ELi3EEENS4_18smem_ptr_flag_bitsILi16EEENSV_INS5_IJNSA_ILi8EEESG_EEENS5_IJSG_SB_EEEEEEEvNS4_8identityES14_NS15_INS16_ILi2ELi4ELi3EEENS18_ILi8EEES1D_EENS4_9Copy_AtomIJNS4_39AutoVectorizingCopyWithAssumedAlignmentILi128EEESK_EEES1F_EENS_8epilogue10collective6detail29Sm90TmaWarpSpecializedAdapterINS1P_15DefaultEpilogueISI_SJ_SJ_NS1O_6thread17LinearCombinationISI_Li1EffLNS1T_9ScaleType4KindE0ELNS_15FloatRoundStyleE2ESI_EENS1_15EpilogueDefaultEEEEEvvEEEEvNT_6ParamsE,@function
        .size           _ZN7cutlass13device_kernelINS_4gemm6kernel13GemmUniversalIN4cute5tupleIJiiiiEEENS1_10collective13CollectiveMmaINS1_49MainloopSm90TmaGmmaRmemAWarpSpecializedMixedInputILi9ENS5_IJNS4_1CILi1EEESB_SB_EEENS1_35KernelTmaWarpSpecializedCooperativeEEENS5_IJNSA_ILi128EEESF_NSA_ILi64EEEEEENS_10bfloat16_tENS5_IJlSB_lEEENS5_IJNS_12float_e4m3_tEEEESJ_NS4_8TiledMMAINS4_8MMA_AtomIJNS4_4SM904GMMA28MMA_64x128x16_F32BF16BF16_RSILNSP_5MajorE0ELSR_0ELNSP_7ScaleInE1ELSS_1EEEEEENS4_6LayoutINS5_IJNSA_ILi2EEESB_SB_EEENS5_IJSB_NSA_ILi0EEESY_EEEEENS5_IJNS4_10UnderscoreES11_S11_EEEEENS4_13SM90_TMA_LOADENS4_14ComposedLayoutINS4_7SwizzleILi3ELi4ELi3EEENS4_18smem_ptr_flag_bitsILi16EEENSV_INS5_IJNSA_ILi8EEESG_EEENS5_IJSG_SB_EEEEEEEvNS4_8identityES14_NS15_INS16_ILi2ELi4ELi3EEENS18_ILi8EEES1D_EENS4_9Copy_AtomIJNS4_39AutoVectorizingCopyWithAssumedAlignmentILi128EEESK_EEES1F_EENS_8epilogue10collective6detail29Sm90TmaWarpSpecializedAdapterINS1P_15DefaultEpilogueISI_SJ_SJ_NS1O_6thread17LinearCombinationISI_Li1EffLNS1T_9ScaleType4KindE0ELNS_15FloatRoundStyleE2ESI_EENS1_15EpilogueDefaultEEEEEvvEEEEvNT_6ParamsE,(.L_x_221 - _ZN7cutlass13device_kernelINS_4gemm6kernel13GemmUniversalIN4cute5tupleIJiiiiEEENS1_10collective13CollectiveMmaINS1_49MainloopSm90TmaGmmaRmemAWarpSpecializedMixedInputILi9ENS5_IJNS4_1CILi1EEESB_SB_EEENS1_35KernelTmaWarpSpecializedCooperativeEEENS5_IJNSA_ILi128EEESF_NSA_ILi64EEEEEENS_10bfloat16_tENS5_IJlSB_lEEENS5_IJNS_12float_e4m3_tEEEESJ_NS4_8TiledMMAINS4_8MMA_AtomIJNS4_4SM904GMMA28MMA_64x128x16_F32BF16BF16_RSILNSP_5MajorE0ELSR_0ELNSP_7ScaleInE1ELSS_1EEEEEENS4_6LayoutINS5_IJNSA_ILi2EEESB_SB_EEENS5_IJSB_NSA_ILi0EEESY_EEEEENS5_IJNS4_10UnderscoreES11_S11_EEEEENS4_13SM90_TMA_LOADENS4_14ComposedLayoutINS4_7SwizzleILi3ELi4ELi3EEENS4_18smem_ptr_flag_bitsILi16EEENSV_INS5_IJNSA_ILi8EEESG_EEENS5_IJSG_SB_EEEEEEEvNS4_8identityES14_NS15_INS16_ILi2ELi4ELi3EEENS18_ILi8EEES1D_EENS4_9Copy_AtomIJNS4_39AutoVectorizingCopyWithAssumedAlignmentILi128EEESK_EEES1F_EENS_8epilogue10collective6detail29Sm90TmaWarpSpecializedAdapterINS1P_15DefaultEpilogueISI_SJ_SJ_NS1O_6thread17LinearCombinationISI_Li1EffLNS1T_9ScaleType4KindE0ELNS_15FloatRoundStyleE2ESI_EENS1_15EpilogueDefaultEEEEEvvEEEEvNT_6ParamsE)
        .other          _ZN7cutlass13device_kernelINS_4gemm6kernel13GemmUniversalIN4cute5tupleIJiiiiEEENS1_10collective13CollectiveMmaINS1_49MainloopSm90TmaGmmaRmemAWarpSpecializedMixedInputILi9ENS5_IJNS4_1CILi1EEESB_SB_EEENS1_35KernelTmaWarpSpecializedCooperativeEEENS5_IJNSA_ILi128EEESF_NSA_ILi64EEEEEENS_10bfloat16_tENS5_IJlSB_lEEENS5_IJNS_12float_e4m3_tEEEESJ_NS4_8TiledMMAINS4_8MMA_AtomIJNS4_4SM904GMMA28MMA_64x128x16_F32BF16BF16_RSILNSP_5MajorE0ELSR_0ELNSP_7ScaleInE1ELSS_1EEEEEENS4_6LayoutINS5_IJNSA_ILi2EEESB_SB_EEENS5_IJSB_NSA_ILi0EEESY_EEEEENS5_IJNS4_10UnderscoreES11_S11_EEEEENS4_13SM90_TMA_LOADENS4_14ComposedLayoutINS4_7SwizzleILi3ELi4ELi3EEENS4_18smem_ptr_flag_bitsILi16EEENSV_INS5_IJNSA_ILi8EEESG_EEENS5_IJSG_SB_EEEEEEEvNS4_8identityES14_NS15_INS16_ILi2ELi4ELi3EEENS18_ILi8EEES1D_EENS4_9Copy_AtomIJNS4_39AutoVectorizingCopyWithAssumedAlignmentILi128EEESK_EEES1F_EENS_8epilogue10collective6detail29Sm90TmaWarpSpecializedAdapterINS1P_15DefaultEpilogueISI_SJ_SJ_NS1O_6thread17LinearCombinationISI_Li1EffLNS1T_9ScaleType4KindE0ELNS_15FloatRoundStyleE2ESI_EENS1_15EpilogueDefaultEEEEEvvEEEEvNT_6ParamsE,@"STO_CUDA_ENTRY STV_DEFAULT"
_ZN7cutlass13device_kernelINS_4gemm6kernel13GemmUniversalIN4cute5tupleIJiiiiEEENS1_10collective13CollectiveMmaINS1_49MainloopSm90TmaGmmaRmemAWarpSpecializedMixedInputILi9ENS5_IJNS4_1CILi1EEESB_SB_EEENS1_35KernelTmaWarpSpecializedCooperativeEEENS5_IJNSA_ILi128EEESF_NSA_ILi64EEEEEENS_10bfloat16_tENS5_IJlSB_lEEENS5_IJNS_12float_e4m3_tEEEESJ_NS4_8TiledMMAINS4_8MMA_AtomIJNS4_4SM904GMMA28MMA_64x128x16_F32BF16BF16_RSILNSP_5MajorE0ELSR_0ELNSP_7ScaleInE1ELSS_1EEEEEENS4_6LayoutINS5_IJNSA_ILi2EEESB_SB_EEENS5_IJSB_NSA_ILi0EEESY_EEEEENS5_IJNS4_10UnderscoreES11_S11_EEEEENS4_13SM90_TMA_LOADENS4_14ComposedLayoutINS4_7SwizzleILi3ELi4ELi3EEENS4_18smem_ptr_flag_bitsILi16EEENSV_INS5_IJNSA_ILi8EEESG_EEENS5_IJSG_SB_EEEEEEEvNS4_8identityES14_NS15_INS16_ILi2ELi4ELi3EEENS18_ILi8EEES1D_EENS4_9Copy_AtomIJNS4_39AutoVectorizingCopyWithAssumedAlignmentILi128EEESK_EEES1F_EENS_8epilogue10collective6detail29Sm90TmaWarpSpecializedAdapterINS1P_15DefaultEpilogueISI_SJ_SJ_NS1O_6thread17LinearCombinationISI_Li1EffLNS1T_9ScaleType4KindE0ELNS_15FloatRoundStyleE2ESI_EENS1_15EpilogueDefaultEEEEEvvEEEEvNT_6ParamsE:
[----:B------:R-:W0:Y:S01]  /*0000*/  LDC R1, c[0x0][0x28] ;  /* 0x00000a00ff017b82 */ /* 0x000e220000000800 */
[----:B------:R-:W1:Y:S01]  /*0010*/  S2R R0, SR_TID.X ;  /* 0x0000000000007919 */ /* 0x000e620000002100 */
[----:B------:R-:W-:Y:S01]  /*0020*/  ELECT P0, URZ, PT ;  /* 0x00000000003f782f */ /* 0x000fe20003800000 */
[----:B------:R-:W-:Y:S01]  /*0030*/  BSSY B0, `(.L_x_0) ;  /* 0x000000f000007945 */ /* 0x000fe20003800000 */
[--C-:B-1----:R-:W-:Y:S02]  /*0040*/  SHF.R.U32.HI R3, RZ, 0x5, R0.reuse ;  /* 0x00000005ff037819 */ /* 0x102fe40000011600 */
[----:B------:R-:W-:-:S03]  /*0050*/  SHF.R.U32.HI R7, RZ, 0x7, R0 ;  /* 0x00000007ff077819 */ /* 0x000fc60000011600 */
[----:B------:R-:W1:Y:S04]  /*0060*/  SHFL.IDX PT, R5, R3, RZ, 0x1f ;  /* 0x00001fff03057589 */ /* 0x000e6800000e0000 */
[----:B------:R2:W3:Y:S01]  /*0070*/  SHFL.IDX PT, R11, R7, RZ, 0x1f ;  /* 0x00001fff070b7589 */ /* 0x0004e200000e0000 */
[----:B-1----:R-:W-:-:S13]  /*0080*/  ISETP.NE.OR P0, PT, R5, RZ, !P0 ;  /* 0x000000ff0500720c */ /* 0x002fda0004705670 */
[----:B0-23--:R-:W-:Y:S05]  /*0090*/  @P0 BRA `(.L_x_1) ;  /* 0x0000000000200947 */ /* 0x00dfea0003800000 */
[----:B------:R-:W-:Y:S02]  /*00a0*/  ULDC.64 UR4, c[0x0][0x198] ;  /* 0x0000660000047ab9 */ /* 0x000fe40000000a00 */
[----:B------:R-:W-:Y:S02]  /*00b0*/  UIADD3 UR6, UP0, UR4, 0xf0, URZ ;  /* 0x000000f004067890 */ /* 0x000fe4000ff1e03f */
[----:B------:R-:W-:Y:S02]  /*00c0*/  UIADD3 UR4, UP1, UR4, 0x1f0, URZ ;  /* 0x000001f004047890 */ /* 0x000fe4000ff3e03f */
[----:B------:R-:W-:Y:S02]  /*00d0*/  UIADD3.X UR7, URZ, UR5, URZ, UP0, !UPT ;  /* 0x000000053f077290 */ /* 0x000fe400087fe43f */
[----:B------:R-:W-:-:S07]  /*00e0*/  UIADD3.X UR5, URZ, UR5, URZ, UP1, !UPT ;  /* 0x000000053f057290 */ /* 0x000fce0008ffe43f */
[----:B------:R0:W-:Y:S02]  /*00f0*/  UTMACCTL.PF [UR6] ;  /* 0x00000000060079b9 */ /* 0x0001e40008040000 */
[----:B------:R0:W-:Y:S02]  /*0100*/  UTMACCTL.PF [UR4] ;  /* 0x00000000040079b9 */ /* 0x0001e40008040000 */
[----:B0-----:R-:W-:Y:S01]  /*0110*/  NOP ;  /* 0x0000000000007918 */ /* 0x001fe20000000000 */
.L_x_1:
[----:B------:R-:W-:Y:S05]  /*0120*/  BSYNC B0 ;  /* 0x0000000000007941 */ /* 0x000fea0003800000 */
.L_x_0:
[----:B------:R-:W0:Y:S02]  /*0130*/  SHFL.IDX PT, R2, R3, RZ, 0x1f ;  /* 0x00001fff03027589 */ /* 0x000e2400000e0000 */
[----:B0-----:R-:W-:-:S13]  /*0140*/  ISETP.NE.AND P0, PT, R2, RZ, PT ;  /* 0x000000ff0200720c */ /* 0x001fda0003f05270 */
[----:B------:R-:W-:Y:S05]  /*0150*/  @P0 BRA `(.L_x_2) ;  /* 0x00000000008c0947 */ /* 0x000fea0003800000 */
[----:B------:R-:W-:Y:S01]  /*0160*/  ELECT P0, URZ, PT ;  /* 0x00000000003f782f */ /* 0x000fe20003800000 */
[----:B------:R-:W-:-:S12]  /*0170*/  BSSY B0, `(.L_x_2) ;  /* 0x0000021000007945 */ /* 0x000fd80003800000 */
[----:B------:R-:W-:Y:S05]  /*0180*/  @!P0 BRA `(.L_x_3) ;  /* 0x00000000007c8947 */ /* 0x000fea0003800000 */
[----:B------:R-:W0:Y:S01]  /*0190*/  S2UR UR8, SR_CgaCtaId ;  /* 0x00000000000879c3 */ /* 0x000e220000008800 */
[----:B------:R-:W-:Y:S01]  /*01a0*/  UMOV UR4, 0x400 ;  /* 0x0000040000047882 */ /* 0x000fe20000000000 */
[----:B------:R-:W-:Y:S01]  /*01b0*/  UMOV UR5, 0x1 ;  /* 0x0000000100057882 */ /* 0x000fe20000000000 */
[----:B------:R-:W-:Y:S02]  /*01c0*/  UMOV UR6, 0x100 ;  /* 0x0000010000067882 */ /* 0x000fe40000000000 */
[----:B------:R-:W-:-:S04]  /*01d0*/  UIADD3 UR6, -UR6, 0x100000, URZ ;  /* 0x0010000006067890 */ /* 0x000fc8000fffe13f */
[----:B------:R-:W-:Y:S02]  /*01e0*/  USHF.L.U32 UR7, UR6, 0xb, URZ ;  /* 0x0000000b06077899 */ /* 0x000fe4000800063f */
[----:B------:R-:W-:Y:S02]  /*01f0*/  USHF.L.U32 UR6, UR6, 0x1, URZ ;  /* 0x0000000106067899 */ /* 0x000fe4000800063f */
[----:B0-----:R-:W-:Y:S02]  /*0200*/  ULEA UR8, UR8, UR4, 0x18 ;  /* 0x0000000408087291 */ /* 0x001fe4000f8ec03f */
[----:B------:R-:W-:-:S04]  /*0210*/  UIADD3 UR4, -UR5, 0x100000, URZ ;  /* 0x0010000005047890 */ /* 0x000fc8000fffe13f */
[----:B------:R-:W-:Y:S02]  /*0220*/  USHF.L.U32 UR5, UR4, 0xb, URZ ;  /* 0x0000000b04057899 */ /* 0x000fe4000800063f */
[----:B------:R-:W-:Y:S01]  /*0230*/  USHF.L.U32 UR4, UR4, 0x1, URZ ;  /* 0x0000000104047899 */ /* 0x000fe2000800063f */
[----:B------:R-:W0:Y:S11]  /*0240*/  FENCE.VIEW.ASYNC.S ;  /* 0x00000000000073c6 */ /* 0x000e360000000000 */
[----:B0-----:R0:W1:Y:S01]  /*0250*/  SYNCS.EXCH.64 URZ, [UR8], UR4 ;  /* 0x00000004083f75b2 */ /* 0x0010620008000100 */
[----:B------:R0:W2:Y:S01]  /*0260*/  SYNCS.EXCH.64 URZ, [UR8+0x48], UR6 ;  /* 0x00004806083f75b2 */ /* 0x0000a20008000100 */
[----:B------:R0:W3:Y:S01]  /*0270*/  SYNCS.EXCH.64 URZ, [UR8+0x8], UR4 ;  /* 0x00000804083f75b2 */ /* 0x0000e20008000100 */
[----:B------:R0:W4:Y:S01]  /*0280*/  SYNCS.EXCH.64 URZ, [UR8+0x50], UR6 ;  /* 0x00005006083f75b2 */ /* 0x0001220008000100 */
[----:B------:R0:W0:Y:S01]  /*0290*/  SYNCS.EXCH.64 URZ, [UR8+0x10], UR4 ;  /* 0x00001004083f75b2 */ /* 0x0000220008000100 */
        /* <DEDUP_REMOVED lines=13> */
[----:B------:R-:W-:Y:S01]  /*0370*/  NOP ;  /* 0x0000000000007918 */ /* 0x000fe20000000000 */
.L_x_3:
[----:B0-----:R-:W-:Y:S05]  /*0380*/  BSYNC B0 ;  /* 0x0000000000007941 */ /* 0x001fea0003800000 */
.L_x_2:
[----:B------:R-:W0:Y:S01]  /*0390*/  SHFL.IDX PT, R3, R3, RZ, 0x1f ;  /* 0x00001fff03037589 */ /* 0x000e2200000e0000 */
[----:B------:R-:W-:Y:S01]  /*03a0*/  ELECT P0, URZ, PT ;  /* 0x00000000003f782f */ /* 0x000fe20003800000 */
[----:B------:R-:W5:Y:S01]  /*03b0*/  LDC R2, c[0x0][0x85c] ;  /* 0x00021700ff027b82 */ /* 0x000f620000000800 */
[----:B------:R-:W-:Y:S01]  /*03c0*/  SHF.R.S32.HI R8, RZ, 0x1f, R5 ;  /* 0x0000001fff087819 */ /* 0x000fe20000011405 */
[----:B------:R-:W1:Y:S01]  /*03d0*/  S2R R6, SR_CTAID.Y ;  /* 0x0000000000067919 */ /* 0x000e620000002600 */
[----:B------:R-:W-:Y:S01]  /*03e0*/  UMOV UR4, 0x20 ;  /* 0x0000002000047882 */ /* 0x000fe20000000000 */
[----:B------:R-:W-:Y:S01]  /*03f0*/  NOP ;  /* 0x0000000000007918 */ /* 0x000fe20000000000 */
[----:B------:R-:W-:Y:S01]  /*0400*/  ISETP.NE.AND P2, PT, R11, RZ, PT ;  /* 0x000000ff0b00720c */ /* 0x000fe20003f45270 */
[----:B------:R-:W2:Y:S01]  /*0410*/  S2R R4, SR_CTAID.X ;  /* 0x0000000000047919 */ /* 0x000ea20000002500 */
[----:B------:R-:W-:Y:S01]  /*0420*/  NOP ;  /* 0x0000000000007918 */ /* 0x000fe20000000000 */
[----:B------:R-:W-:-:S02]  /*0430*/  LOP3.LUT R31, R0, 0x7f, RZ, 0xc0, !PT ;  /* 0x0000007f001f7812 */ /* 0x000fc400078ec0ff */
[----:B0-----:R-:W-:Y:S02]  /*0440*/  ISETP.NE.OR P0, PT, R3, RZ, !P0 ;  /* 0x000000ff0300720c */ /* 0x001fe40004705670 */
[----:B-----5:R-:W-:-:S04]  /*0450*/  ISETP.NE.AND P3, PT, R2, 0x1, PT ;  /* 0x000000010200780c */ /* 0x020fc80003f65270 */
[----:B------:R-:W-:Y:S02]  /*0460*/  P2R R3, PR, RZ, 0x8 ;  /* 0x00000008ff037803 */ /* 0x000fe40000000000 */
[----:B------:R-:W-:-:S04]  /*0470*/  LEA.HI R3, R8, R5, RZ, 0x2 ;  /* 0x0000000508037211 */ /* 0x000fc800078f10ff */
[----:B------:R-:W-:Y:S01]  /*0480*/  LOP3.LUT R10, R3, 0xfffffffc, RZ, 0xc0, !PT ;  /* 0xfffffffc030a7812 */ /* 0x000fe200078ec0ff */
[----:B------:R-:W-:Y:S01]  /*0490*/  VOTEU.ALL UP0, P0 ;  /* 0x00000000003f7886 */ /* 0x000fe20000000000 */
[----:B------:R-:W-:Y:S01]  /*04a0*/  VOTEU.ALL UP1, P0 ;  /* 0x00000000003f7886 */ /* 0x000fe20000020000 */
[----:B------:R-:W2:Y:S01]  /*04b0*/  @P3 LDC R17, c[0x0][0x10] ;  /* 0x00000400ff113b82 */ /* 0x000ea20000000800 */
[----:B-1----:R-:W-:Y:S02]  /*04c0*/  @P3 IMAD.MOV.U32 R8, RZ, RZ, R6 ;  /* 0x000000ffff083224 */ /* 0x002fe400078e0006 */
[----:B------:R-:W-:Y:S01]  /*04d0*/  @!UP0 UMOV UR6, 0x400 ;  /* 0x0000040000068882 */ /* 0x000fe20000000000 */
[----:B------:R-:W-:-:S04]  /*04e0*/  @!UP0 UIADD3 UR4, -UR4, 0x100000, URZ ;  /* 0x0010000004048890 */ /* 0x000fc8000fffe13f */
[----:B------:R-:W-:Y:S02]  /*04f0*/  @!UP0 USHF.L.U32 UR5, UR4, 0xb, URZ ;  /* 0x0000000b04058899 */ /* 0x000fe4000800063f */
[----:B------:R-:W-:Y:S01]  /*0500*/  @!UP0 USHF.L.U32 UR4, UR4, 0x1, URZ ;  /* 0x0000000104048899 */ /* 0x000fe2000800063f */
[----:B------:R-:W-:Y:S02]  /*0510*/  IMAD.IADD R3, R5, 0x1, -R10 ;  /* 0x0000000105037824 */ /* 0x000fe400078e0a0a */
[----:B------:R-:W-:Y:S01]  /*0520*/  @P3 IMAD.MOV.U32 R9, RZ, RZ, RZ ;  /* 0x000000ffff093224 */ /* 0x000fe200078e00ff */
[----:B------:R-:W0:Y:S01]  /*0530*/  @!UP0 S2UR UR7, SR_CgaCtaId ;  /* 0x00000000000789c3 */ /* 0x000e220000008800 */
[----:B------:R-:W-:Y:S01]  /*0540*/  IMAD.MOV.U32 R5, RZ, RZ, RZ ;  /* 0x000000ffff057224 */ /* 0x000fe200078e00ff */
[----:B------:R-:W-:-:S06]  /*0550*/  ISETP.NE.AND P1, PT, R3, 0x3, PT ;  /* 0x000000030300780c */ /* 0x000fcc0003f25270 */
[----:B------:R-:W1:Y:S01]  /*0560*/  @!P3 LDC R13, c[0x0][0xc] ;  /* 0x00000300ff0dbb82 */ /* 0x000e620000000800 */
[----:B--2---:R-:W-:Y:S01]  /*0570*/  @P3 IMAD.WIDE.U32 R16, R4, R17, R8 ;  /* 0x0000001104103225 */ /* 0x004fe200078e0008 */
[----:B0-----:R-:W-:Y:S01]  /*0580*/  @!UP0 ULEA UR8, UR7, UR6, 0x18 ;  /* 0x0000000607088291 */ /* 0x001fe2000f8ec03f */
[----:B------:R-:W-:Y:S02]  /*0590*/  VOTEU.ALL UP0, P0 ;  /* 0x00000000003f7886 */ /* 0x000fe40000000000 */
[----:B------:R-:W-:Y:S01]  /*05a0*/  ULDC UR6, c[0x0][0xc] ;  /* 0x0000030000067ab9 */ /* 0x000fe20000000800 */
[----:B------:R-:W-:Y:S01]  /*05b0*/  ISETP.EQ.OR P0, PT, R3, RZ, !P1 ;  /* 0x000000ff0300720c */ /* 0x000fe20004f02670 */
[----:B------:R-:W-:-:S03]  /*05c0*/  ULDC UR7, c[0x0][0x10] ;  /* 0x0000040000077ab9 */ /* 0x000fc60000000800 */
[C---:B------:R-:W-:Y:S01]  /*05d0*/  ISETP.EQ.AND P0, PT, R11.reuse, RZ, P0 ;  /* 0x000000ff0b00720c */ /* 0x040fe20000702270 */
[----:B------:R-:W-:Y:S02]  /*05e0*/  VIADD R11, R11, 0xffffffff ;  /* 0xffffffff0b0b7836 */ /* 0x000fe40000000000 */
[----:B-1----:R-:W-:Y:S01]  /*05f0*/  @!P3 IMAD.WIDE.U32 R8, R13, R6, R4 ;  /* 0x000000060d08b225 */ /* 0x002fe200078e0004 */
[----:B------:R-:W0:Y:S02]  /*0600*/  FENCE.VIEW.ASYNC.S ;  /* 0x00000000000073c6 */ /* 0x000e240000000000 */
[----:B0-----:R-:W3:Y:S01]  /*0610*/  @!UP0 SYNCS.EXCH.64 URZ, [UR8+0xa0], UR4 ;  /* 0x0000a004083f85b2 */ /* 0x001ee20008000100 */
[----:B------:R-:W-:Y:S01]  /*0620*/  SEL R18, RZ, 0x1, !P0 ;  /* 0x00000001ff127807 */ /* 0x000fe20004000000 */
[----:B------:R-:W-:Y:S01]  /*0630*/  @P3 IMAD.MOV.U32 R13, RZ, RZ, RZ ;  /* 0x000000ffff0d3224 */ /* 0x000fe200078e00ff */
[----:B------:R-:W-:Y:S01]  /*0640*/  ISETP.GE.U32.AND P1, PT, R11, 0x2, PT ;  /* 0x000000020b00780c */ /* 0x000fe20003f26070 */
[----:B------:R-:W-:-:S02]  /*0650*/  @!P3 IMAD.MOV.U32 R16, RZ, RZ, R8 ;  /* 0x000000ffff10b224 */ /* 0x000fc400078e0008 */
[----:B------:R-:W-:Y:S01]  /*0660*/  @P3 IMAD.IADD R17, R17, 0x1, R13 ;  /* 0x0000000111113824 */ /* 0x000fe200078e020d */
[----:B------:R-:W-:Y:S01]  /*0670*/  SEL R18, R18, 0x2, P1 ;  /* 0x0000000212127807 */ /* 0x000fe20000800000 */
[----:B------:R-:W-:Y:S01]  /*0680*/  @!P3 IMAD.MOV.U32 R17, RZ, RZ, R9 ;  /* 0x000000ffff11b224 */ /* 0x000fe200078e0009 */
[----:B------:R0:W3:Y:S01]  /*0690*/  @!UP1 SYNCS.EXCH.64 URZ, [UR8+0xa8], UR4 ;  /* 0x0000a804083f95b2 */ /* 0x0000e20008000100 */
[----:B------:R-:W-:Y:S01]  /*06a0*/  NOP ;  /* 0x0000000000007918 */ /* 0x000fe20000000000 */
[----:B0-----:R-:W-:-:S03]  /*06b0*/  UIMAD.WIDE.U32 UR4, UR6, UR7, URZ ;  /* 0x00000007060472a5 */ /* 0x001fc6000f8e003f */
[----:B------:R-:W-:Y:S02]  /*06c0*/  ULDC UR6, c[0x0][0x14] ;  /* 0x0000050000067ab9 */ /* 0x000fe40000000800 */
[----:B------:R-:W-:Y:S02]  /*06d0*/  UIMAD.WIDE.U32 UR38, UR4, UR6, URZ ;  /* 0x00000006042672a5 */ /* 0x000fe4000f8e003f */
[----:B------:R-:W-:-:S04]  /*06e0*/  UIMAD UR42, UR5, UR6, URZ ;  /* 0x00000006052a72a4 */ /* 0x000fc8000f8e023f */
[----:B------:R-:W-:Y:S01]  /*06f0*/  UIADD3 UR42, UR39, UR42, URZ ;  /* 0x0000002a272a7290 */ /* 0x000fe2000fffe03f */
[----:B---34-:R-:W-:Y:S06]  /*0700*/  BAR.SYNC.DEFER_BLOCKING 0x0 ;  /* 0x0000000000007b1d */ /* 0x018fec0000010000 */
[----:B------:R-:W-:Y:S05]  /*0710*/  @!P2 BRA `(.L_x_4) ;  /* 0x000000740024a947 */ /* 0x000fea0003800000 */
[----:B------:R-:W-:-:S13]  /*0720*/  ISETP.GT.U32.AND P0, PT, R11, 0x1, PT ;  /* 0x000000010b00780c */ /* 0x000fda0003f04070 */
[----:B------:R-:W-:Y:S05]  /*0730*/  @P0 EXIT ;  /* 0x000000000000094d */ /* 0x000fea0003800000 */
[----:B------:R-:W-:Y:S01]  /*0740*/  ULDC.64 UR4, c[0x0][0x850] ;  /* 0x0002140000047ab9 */ /* 0x000fe20000000a00 */
[----:B------:R-:W-:Y:S01]  /*0750*/  PRMT R3, RZ, 0x7610, R3 ;  /* 0x00007610ff037816 */ /* 0x000fe20000000003 */
[----:B------:R-:W-:Y:S01]  /*0760*/  IMAD.MOV.U32 R103, RZ, RZ, -0x1 ;  /* 0xffffffffff677424 */ /* 0x000fe200078e00ff */
[----:B------:R-:W-:Y:S01]  /*0770*/  ISETP.GE.U32.AND P0, PT, R16, UR4, PT ;  /* 0x0000000410007c0c */ /* 0x000fe2000bf06070 */
[----:B------:R-:W-:Y:S02]  /*0780*/  IMAD.MOV.U32 R102, RZ, RZ, -0x1 ;  /* 0xffffffffff667424 */ /* 0x000fe400078e00ff */
[----:B------:R-:W-:Y:S01]  /*0790*/  IMAD.MOV.U32 R23, RZ, RZ, -0x1 ;  /* 0xffffffffff177424 */ /* 0x000fe200078e00ff */
[----:B------:R-:W-:-:S13]  /*07a0*/  ISETP.GE.U32.AND.EX P0, PT, R17, UR5, PT, P0 ;  /* 0x0000000511007c0c */ /* 0x000fda000bf06100 */
[----:B------:R-:W-:Y:S05]  /*07b0*/  @P0 BRA `(.L_x_5) ;  /* 0x0000000400580947 */ /* 0x000fea0003800000 */
[----:B------:R-:W0:Y:S01]  /*07c0*/  LDC.64 R20, c[0x0][0x828] ;  /* 0x00020a00ff147b82 */ /* 0x000e220000000a00 */
[----:B------:R-:W-:Y:S02]  /*07d0*/  IMAD.MOV.U32 R8, RZ, RZ, R16 ;  /* 0x000000ffff087224 */ /* 0x000fe400078e0010 */
[----:B------:R-:W-:-:S05]  /*07e0*/  IMAD.MOV.U32 R9, RZ, RZ, R17 ;  /* 0x000000ffff097224 */ /* 0x000fca00078e0011 */
[----:B------:R-:W1:Y:S08]  /*07f0*/  LDC R14, c[0x0][0x830] ;  /* 0x00020c00ff0e7b82 */ /* 0x000e700000000800 */
[----:B------:R-:W2:Y:S01]  /*0800*/  LDC.64 R22, c[0x0][0x820] ;  /* 0x00020800ff167b82 */ /* 0x000ea20000000a00 */
[----:B0-----:R-:W-:-:S04]  /*0810*/  ISETP.NE.U32.AND P0, PT, R20, RZ, PT ;  /* 0x000000ff1400720c */ /* 0x001fc80003f05070 */
[----:B------:R-:W-:-:S13]  /*0820*/  ISETP.NE.AND.EX P0, PT, R21, RZ, PT, P0 ;  /* 0x000000ff1500720c */ /* 0x000fda0003f05300 */
[----:B-12---:R-:W-:Y:S05]  /*0830*/  @!P0 BRA `(.L_x_6) ;  /* 0x0000000000288947 */ /* 0x006fea0003800000 */
[----:B------:R-:W0:Y:S02]  /*0840*/  LDC R3, c[0x0][0x834] ;  /* 0x00020d00ff037b82 */ /* 0x000e240000000800 */
[----:B0-----:R-:W-:-:S05]  /*0850*/  IADD3 R3, P0, R16, R3, RZ ;  /* 0x0000000310037210 */ /* 0x001fca0007f1e0ff */
[----:B------:R-:W-:-:S04]  /*0860*/  IMAD.X R15, RZ, RZ, R17, P0 ;  /* 0x000000ffff0f7224 */ /* 0x000fc800000e0611 */
[----:B------:R-:W-:-:S04]  /*0870*/  IMAD.WIDE.U32 R8, R15, R20, RZ ;  /* 0x000000140f087225 */ /* 0x000fc800078e00ff */
[----:B------:R-:W-:-:S04]  /*0880*/  IMAD.WIDE.U32 R10, P0, R3, R21, R8 ;  /* 0x00000015030a7225 */ /* 0x000fc80007800008 */
[----:B------:R-:W-:-:S04]  /*0890*/  IMAD.WIDE.U32 R8, R3, R20, RZ ;  /* 0x0000001403087225 */ /* 0x000fc800078e00ff */
[----:B------:R-:W-:Y:S01]  /*08a0*/  IMAD.X R13, RZ, RZ, RZ, P0 ;  /* 0x000000ffff0d7224 */ /* 0x000fe200000e06ff */
[----:B------:R-:W-:Y:S01]  /*08b0*/  IADD3 RZ, P0, R9, R10, RZ ;  /* 0x0000000a09ff7210 */ /* 0x000fe20007f1e0ff */
[----:B------:R-:W-:-:S04]  /*08c0*/  IMAD.MOV.U32 R12, RZ, RZ, R11 ;  /* 0x000000ffff0c7224 */ /* 0x000fc800078e000b */
[----:B------:R-:W-:-:S08]  /*08d0*/  IMAD.WIDE.U32.X R8, R15, R21, R12, P0 ;  /* 0x000000150f087225 */ /* 0x000fd000000e040c */
.L_x_6:
[-CC-:B------:R-:W-:Y:S01]  /*08e0*/  SHF.R.U64 R26, R8, R14.reuse, R9.reuse ;  /* 0x0000000e081a7219 */ /* 0x180fe20000001209 */
[----:B------:R-:W0:Y:S01]  /*08f0*/  LDC R12, c[0x0][0x818] ;  /* 0x00020600ff0c7b82 */ /* 0x000e220000000800 */
[----:B------:R-:W-:Y:S01]  /*0900*/  SHF.R.U32.HI R5, RZ, R14, R9 ;  /* 0x0000000eff057219 */ /* 0x000fe20000011609 */
[----:B------:R-:W-:Y:S01]  /*0910*/  ULDC UR4, c[0x0][0x150] ;  /* 0x0000540000047ab9 */ /* 0x000fe20000000800 */
[----:B------:R-:W-:Y:S02]  /*0920*/  IADD3 R11, P0, RZ, -R26, RZ ;  /* 0x8000001aff0b7210 */ /* 0x000fe40007f1e0ff */
[----:B------:R-:W-:-:S03]  /*0930*/  I2FP.F32.U32 R3, R4 ;  /* 0x0000000400037245 */ /* 0x000fc60000201000 */
[----:B------:R-:W1:Y:S01]  /*0940*/  LDC.64 R24, c[0x0][0x840] ;  /* 0x00021000ff187b82 */ /* 0x000e620000000a00 */
[----:B------:R-:W-:Y:S02]  /*0950*/  IMAD.X R13, RZ, RZ, ~R5, P0 ;  /* 0x000000ffff0d7224 */ /* 0x000fe400000e0e05 */
[----:B------:R-:W-:Y:S01]  /*0960*/  FMUL R3, R3, UR4 ;  /* 0x0000000403037c20 */ /* 0x000fe20008400000 */
[----:B------:R-:W-:Y:S01]  /*0970*/  IMAD.WIDE.U32 R8, R11, R22, R16 ;  /* 0x000000160b087225 */ /* 0x000fe200078e0010 */
[----:B------:R-:W-:-:S03]  /*0980*/  ULDC UR4, c[0x0][0x154] ;  /* 0x0000550000047ab9 */ /* 0x000fc60000000800 */
[----:B------:R-:W-:Y:S01]  /*0990*/  IMAD R10, R13, R22, RZ ;  /* 0x000000160d0a7224 */ /* 0x000fe200078e02ff */
[----:B------:R-:W2:Y:S01]  /*09a0*/  LDC R5, c[0x0][0x144] ;  /* 0x00005100ff057b82 */ /* 0x000ea20000000800 */
[----:B------:R-:W3:Y:S02]  /*09b0*/  F2I.U32.TRUNC.NTZ R3, R3 ;  /* 0x0000000300037305 */ /* 0x000ee4000020f000 */
[----:B------:R-:W-:-:S04]  /*09c0*/  IMAD R11, R11, R23, R10 ;  /* 0x000000170b0b7224 */ /* 0x000fc800078e020a */
[----:B------:R-:W-:Y:S01]  /*09d0*/  IMAD.IADD R9, R9, 0x1, R11 ;  /* 0x0000000109097824 */ /* 0x000fe200078e020b */
[----:B------:R-:W4:Y:S01]  /*09e0*/  LDC R14, c[0x0][0x808] ;  /* 0x00020200ff0e7b82 */ /* 0x000f220000000800 */
[----:B------:R-:W-:-:S03]  /*09f0*/  IMAD.MOV.U32 R11, RZ, RZ, -0x1 ;  /* 0xffffffffff0b7424 */ /* 0x000fc600078e00ff */
[----:B0-----:R-:W-:Y:S02]  /*0a00*/  SHF.R.U64 R20, R8, R12, R9 ;  /* 0x0000000c08147219 */ /* 0x001fe40000001209 */
[----:B------:R-:W-:Y:S02]  /*0a10*/  I2FP.F32.U32 R8, R6 ;  /* 0x0000000600087245 */ /* 0x000fe40000201000 */
[----:B------:R-:W0:Y:S01]  /*0a20*/  LDC R22, c[0x0][0x858] ;  /* 0x00021600ff167b82 */ /* 0x000e220000000800 */
[----:B-1----:R-:W-:Y:S01]  /*0a30*/  ISETP.NE.U32.AND P0, PT, R24, RZ, PT ;  /* 0x000000ff1800720c */ /* 0x002fe20003f05070 */
[----:B---3--:R-:W-:Y:S01]  /*0a40*/  IMAD.MOV R10, RZ, RZ, -R3 ;  /* 0x000000ffff0a7224 */ /* 0x008fe200078e0a03 */
[----:B------:R-:W-:Y:S01]  /*0a50*/  SHF.R.U32.HI R9, RZ, R12, R9 ;  /* 0x0000000cff097219 */ /* 0x000fe20000011609 */
[----:B------:R-:W-:Y:S01]  /*0a60*/  FMUL R8, R8, UR4 ;  /* 0x0000000408087c20 */ /* 0x000fe20008400000 */
[----:B------:R-:W-:-:S03]  /*0a70*/  ISETP.NE.AND.EX P0, PT, R25, RZ, PT, P0 ;  /* 0x000000ff1900720c */ /* 0x000fc60003f05300 */
[----:B------:R-:W1:Y:S01]  /*0a80*/  LDC R15, c[0x0][0x148] ;  /* 0x00005200ff0f7b82 */ /* 0x000e620000000800 */
[----:B--2---:R-:W-:-:S07]  /*0a90*/  IMAD R3, R5, R10, R4 ;  /* 0x0000000a05037224 */ /* 0x004fce00078e0204 */
[----:B------:R-:W2:Y:S01]  /*0aa0*/  LDC R21, c[0x0][0x800] ;  /* 0x00020000ff157b82 */ /* 0x000ea20000000800 */
[-CC-:B----4-:R-:W-:Y:S02]  /*0ab0*/  SHF.R.U64 R28, R20, R14.reuse, R9.reuse ;  /* 0x0000000e141c7219 */ /* 0x190fe40000001209 */
[----:B------:R-:W-:Y:S01]  /*0ac0*/  SHF.R.U32.HI R5, RZ, R14, R9 ;  /* 0x0000000eff057219 */ /* 0x000fe20000011609 */
[----:B------:R-:W-:Y:S01]  /*0ad0*/  IMAD.MOV.U32 R9, RZ, RZ, 0x1 ;  /* 0x00000001ff097424 */ /* 0x000fe200078e00ff */
[----:B------:R3:W4:Y:S03]  /*0ae0*/  F2I.U32.TRUNC.NTZ R14, R8 ;  /* 0x00000008000e7305 */ /* 0x000726000020f000 */
[----:B------:R-:W1:Y:S01]  /*0af0*/  LDC R23, c[0x0][0x848] ;  /* 0x00021200ff177b82 */ /* 0x000e620000000800 */
[-C--:B0-----:R-:W-:Y:S02]  /*0b00*/  SHF.L.U32 R4, R11, R22.reuse, RZ ;  /* 0x000000160b047219 */ /* 0x081fe400000006ff */
[----:B------:R-:W-:-:S02]  /*0b10*/  SHF.R.U64 R30, R28, R22, R5 ;  /* 0x000000161c1e7219 */ /* 0x000fc40000001205 */
[----:B------:R-:W-:Y:S02]  /*0b20*/  LOP3.LUT R13, RZ, R4, RZ, 0x33, !PT ;  /* 0x00000004ff0d7212 */ /* 0x000fe400078e33ff */
[-C--:B------:R-:W-:Y:S01]  /*0b30*/  SHF.R.U32.HI R5, RZ, R22.reuse, R5 ;  /* 0x00000016ff057219 */ /* 0x080fe20000011605 */
[----:B------:R-:W0:Y:S01]  /*0b40*/  LDC R27, c[0x0][0x838] ;  /* 0x00020e00ff1b7b82 */ /* 0x000e220000000800 */
[----:B------:R-:W-:Y:S01]  /*0b50*/  SHF.L.U32 R12, R9, R22, RZ ;  /* 0x00000016090c7219 */ /* 0x000fe200000006ff */
[----:B------:R-:W-:-:S06]  /*0b60*/  IMAD.MOV.U32 R4, RZ, RZ, R30 ;  /* 0x000000ffff047224 */ /* 0x000fcc00078e001e */
[----:B------:R-:W0:Y:S01]  /*0b70*/  LDC R103, c[0x0][0x810] ;  /* 0x00020400ff677b82 */ /* 0x000e220000000800 */
[----:B---34-:R-:W-:Y:S05]  /*0b80*/  @!P0 BRA `(.L_x_7) ;  /* 0x0000000000288947 */ /* 0x018fea0003800000 */
[----:B------:R-:W3:Y:S02]  /*0b90*/  LDC R11, c[0x0][0x84c] ;  /* 0x00021300ff0b7b82 */ /* 0x000ee40000000800 */
[----:B---3--:R-:W-:-:S05]  /*0ba0*/  IADD3 R11, P0, R30, R11, RZ ;  /* 0x0000000b1e0b7210 */ /* 0x008fca0007f1e0ff */
        /* <DEDUP_REMOVED lines=8> */
.L_x_7:
[----:B-1----:R-:W-:Y:S01]  /*0c30*/  SHF.R.U64 R4, R4, R23, R5 ;  /* 0x0000001704047219 */ /* 0x002fe20000001205 */
[----:B--2---:R-:W-:Y:S01]  /*0c40*/  VIADD R5, R21, 0xffffffff ;  /* 0xffffffff15057836 */ /* 0x004fe20000000000 */
[----:B------:R-:W-:Y:S01]  /*0c50*/  LOP3.LUT R13, R28, R13, RZ, 0xc0, !PT ;  /* 0x0000000d1c0d7212 */ /* 0x000fe200078ec0ff */
[----:B------:R-:W-:Y:S02]  /*0c60*/  IMAD.MOV R14, RZ, RZ, -R14 ;  /* 0x000000ffff0e7224 */ /* 0x000fe400078e0a0e */
[----:B------:R-:W-:Y:S01]  /*0c70*/  IMAD.MOV R8, RZ, RZ, -R4 ;  /* 0x000000ffff087224 */ /* 0x000fe200078e0a04 */
[----:B------:R-:W-:Y:S01]  /*0c80*/  LOP3.LUT R5, R20, R5, RZ, 0xc0, !PT ;  /* 0x0000000514057212 */ /* 0x000fe200078ec0ff */
[----:B------:R-:W-:Y:S02]  /*0c90*/  IMAD R12, R12, R4, R13 ;  /* 0x000000040c0c7224 */ /* 0x000fe400078e020d */
[----:B------:R-:W-:Y:S02]  /*0ca0*/  @P3 IMAD R3, R15, R14, R6 ;  /* 0x0000000e0f033224 */ /* 0x000fe400078e0206 */
[----:B0-----:R-:W-:-:S02]  /*0cb0*/  IMAD R4, R8, R27, R30 ;  /* 0x0000001b08047224 */ /* 0x001fc400078e021e */
[----:B------:R-:W-:Y:S02]  /*0cc0*/  IMAD R103, R12, R103, R3 ;  /* 0x000000670c677224 */ /* 0x000fe400078e0203 */
[----:B------:R-:W-:Y:S02]  /*0cd0*/  IMAD R4, R4, R21, R5 ;  /* 0x0000001504047224 */ /* 0x000fe400078e0205 */
[----:B------:R-:W-:Y:S02]  /*0ce0*/  IMAD.MOV.U32 R3, RZ, RZ, 0x1 ;  /* 0x00000001ff037424 */ /* 0x000fe400078e00ff */
[----:B------:R-:W-:Y:S01]  /*0cf0*/  IMAD.MOV.U32 R23, RZ, RZ, R26 ;  /* 0x000000ffff177224 */ /* 0x000fe200078e001a */
[----:B------:R-:W-:Y:S02]  /*0d00*/  SEL R102, R4, R103, !P3 ;  /* 0x0000006704667207 */ /* 0x000fe40005800000 */
[----:B------:R-:W-:-:S07]  /*0d10*/  SEL R103, R103, R4, !P3 ;  /* 0x0000000467677207 */ /* 0x000fce0005800000 */
.L_x_5:
[----:B------:R-:W-:-:S08]  /*0d20*/  NOP ;  /* 0x0000000000007918 */ /* 0x000fd00000000000 */
[----:B------:R-:W0:Y:S02]  /*0d30*/  USETMAXREG.TRY_ALLOC.CTAPOOL UP0, 0xe8 ;  /* 0x000000e8000079c8 */ /* 0x000e240008000600 */
[----:B0-----:R-:W-:-:S13]  /*0d40*/  PLOP3.LUT P0, PT, PT, PT, UP0, 0x80, 0x0 ;  /* 0x000000000000781c */ /* 0x001fda0003f0f008 */
[----:B------:R-:W-:Y:S05]  /*0d50*/  @!P0 BRA `(.L_x_5) ;  /* 0xfffffffc00f08947 */ /* 0x000fea000383ffff */
[----:B------:R-:W-:Y:S01]  /*0d60*/  ULDC.64 UR4, c[0x0][0x798] ;  /* 0x0001e60000047ab9 */ /* 0x000fe20000000a00 */
[----:B------:R-:W-:Y:S01]  /*0d70*/  ULDC.64 UR36, c[0x0][0x208] ;  /* 0x0000820000247ab9 */ /* 0x000fe20000000a00 */
[----:B------:R-:W-:-:S04]  /*0d80*/  ISETP.NE.U32.AND P0, PT, RZ, UR4, PT ;  /* 0x00000004ff007c0c */ /* 0x000fc8000bf05070 */
[----:B------:R-:W-:-:S13]  /*0d90*/  ISETP.NE.AND.EX P0, PT, RZ, UR5, PT, P0 ;  /* 0x00000005ff007c0c */ /* 0x000fda000bf05300 */
[----:B------:R-:W-:Y:S05]  /*0da0*/  @!P0 BRA `(.L_x_8) ;  /* 0x00000000001c8947 */ /* 0x000fea0003800000 */
[----:B------:R-:W0:Y:S02]  /*0db0*/  LDC.64 R4, c[0x0][0x798] ;  /* 0x0001e600ff047b82 */ /* 0x000e240000000a00 */
[----:B0-----:R-:W2:Y:S02]  /*0dc0*/  LDG.E.64 R4, desc[UR36][R4.64] ;  /* 0x0000002404047981 */ /* 0x001ea4000c1e1b00 */
[----:B--2---:R-:W-:-:S04]  /*0dd0*/  ISETP.NE.U32.AND P0, PT, R4, RZ, PT ;  /* 0x000000ff0400720c */ /* 0x004fc80003f05070 */
[----:B------:R-:W-:-:S13]  /*0de0*/  ISETP.NE.AND.EX P0, PT, R5, RZ, PT, P0 ;  /* 0x000000ff0500720c */ /* 0x000fda0003f05300 */
[----:B------:R-:W-:Y:S05]  /*0df0*/  @!P0 BRA `(.L_x_8) ;  /* 0x0000000000088947 */ /* 0x000fea0003800000 */
[----:B------:R0:W5:Y:S01]  /*0e00*/  LD.E R22, desc[UR36][R4.64] ;  /* 0x0000002404167980 */ /* 0x000162000c101900 */
[----:B------:R-:W-:Y:S05]  /*0e10*/  BRA `(.L_x_9) ;  /* 0x0000000000247947 */ /* 0x000fea0003800000 */
.L_x_8:
[----:B------:R-:W-:Y:S02]  /*0e20*/  ULDC.64 UR4, c[0x0][0x788] ;  /* 0x0001e20000047ab9 */ /* 0x000fe40000000a00 */
[----:B------:R-:W-:-:S04]  /*0e30*/  ISETP.NE.U32.AND P0, PT, RZ, UR4, PT ;  /* 0x00000004ff007c0c */ /* 0x000fc8000bf05070 */
[----:B------:R-:W-:-:S13]  /*0e40*/  ISETP.NE.AND.EX P0, PT, RZ, UR5, PT, P0 ;  /* 0x00000005ff007c0c */ /* 0x000fda000bf05300 */
[----:B------:R-:W-:Y:S05]  /*0e50*/  @!P0 BRA `(.L_x_10) ;  /* 0x00000000000c8947 */ /* 0x000fea0003800000 */
[----:B------:R-:W0:Y:S02]  /*0e60*/  LDC.64 R4, c[0x0][0x788] ;  /* 0x0001e200ff047b82 */ /* 0x000e240000000a00 */
[----:B0-----:R1:W5:Y:S01]  /*0e70*/  LDG.E R22, desc[UR36][R4.64] ;  /* 0x0000002404167981 */ /* 0x001362000c1e1900 */
[----:B------:R-:W-:Y:S05]  /*0e80*/  BRA `(.L_x_9) ;  /* 0x0000000000087947 */ /* 0x000fea0003800000 */
.L_x_10:
[----:B------:R-:W-:Y:S02]  /*0e90*/  ULDC UR4, c[0x0][0x780] ;  /* 0x0001e00000047ab9 */ /* 0x000fe40000000800 */
[----:B------:R-:W-:-:S07]  /*0ea0*/  IMAD.U32 R22, RZ, RZ, UR4 ;  /* 0x00000004ff167e24 */ /* 0x000fce000f8e00ff */
.L_x_9:
[----:B------:R-:W-:Y:S02]  /*0eb0*/  ULDC.64 UR4, c[0x0][0x7a0] ;  /* 0x0001e80000047ab9 */ /* 0x000fe40000000a00 */
[----:B------:R-:W-:-:S04]  /*0ec0*/  ISETP.NE.U32.AND P0, PT, RZ, UR4, PT ;  /* 0x00000004ff007c0c */ /* 0x000fc8000bf05070 */
[----:B------:R-:W-:-:S13]  /*0ed0*/  ISETP.NE.AND.EX P0, PT, RZ, UR5, PT, P0 ;  /* 0x00000005ff007c0c */ /* 0x000fda000bf05300 */
[----:B------:R-:W-:Y:S05]  /*0ee0*/  @!P0 BRA `(.L_x_11) ;  /* 0x00000000001c8947 */ /* 0x000fea0003800000 */
[----:B01----:R-:W0:Y:S02]  /*0ef0*/  LDC.64 R4, c[0x0][0x7a0] ;  /* 0x0001e800ff047b82 */ /* 0x003e240000000a00 */
[----:B0-----:R-:W2:Y:S02]  /*0f00*/  LDG.E.64 R4, desc[UR36][R4.64] ;  /* 0x0000002404047981 */ /* 0x001ea4000c1e1b00 */
[----:B--2---:R-:W-:-:S04]  /*0f10*/  ISETP.NE.U32.AND P0, PT, R4, RZ, PT ;  /* 0x000000ff0400720c */ /* 0x004fc80003f05070 */
[----:B------:R-:W-:-:S13]  /*0f20*/  ISETP.NE.AND.EX P0, PT, R5, RZ, PT, P0 ;  /* 0x000000ff0500720c */ /* 0x000fda0003f05300 */
[----:B------:R-:W-:Y:S05]  /*0f30*/  @!P0 BRA `(.L_x_11) ;  /* 0x0000000000088947 */ /* 0x000fea0003800000 */
[----:B------:R0:W5:Y:S01]  /*0f40*/  LD.E R90, desc[UR36][R4.64] ;  /* 0x00000024045a7980 */ /* 0x000162000c101900 */
[----:B------:R-:W-:Y:S05]  /*0f50*/  BRA `(.L_x_12) ;  /* 0x0000000000247947 */ /* 0x000fea0003800000 */
.L_x_11:
[----:B------:R-:W-:Y:S02]  /*0f60*/  ULDC.64 UR4, c[0x0][0x790] ;  /* 0x0001e40000047ab9 */ /* 0x000fe40000000a00 */
[----:B------:R-:W-:-:S04]  /*0f70*/  ISETP.NE.U32.AND P0, PT, RZ, UR4, PT ;  /* 0x00000004ff007c0c */ /* 0x000fc8000bf05070 */
[----:B------:R-:W-:-:S13]  /*0f80*/  ISETP.NE.AND.EX P0, PT, RZ, UR5, PT, P0 ;  /* 0x00000005ff007c0c */ /* 0x000fda000bf05300 */
[----:B------:R-:W-:Y:S05]  /*0f90*/  @!P0 BRA `(.L_x_13) ;  /* 0x00000000000c8947 */ /* 0x000fea0003800000 */
[----:B------:R-:W2:Y:S02]  /*0fa0*/  LDC.64 R90, c[0x0][0x790] ;  /* 0x0001e400ff5a7b82 */ /* 0x000ea40000000a00 */
[----:B--2---:R2:W5:Y:S01]  /*0fb0*/  LDG.E R90, desc[UR36][R90.64] ;  /* 0x000000245a5a7981 */ /* 0x004562000c1e1900 */
[----:B------:R-:W-:Y:S05]  /*0fc0*/  BRA `(.L_x_12) ;  /* 0x0000000000087947 */ /* 0x000fea0003800000 */
.L_x_13:
[----:B------:R-:W-:Y:S02]  /*0fd0*/  ULDC UR4, c[0x0][0x784] ;  /* 0x0001e10000047ab9 */ /* 0x000fe40000000800 */
[----:B------:R-:W-:-:S07]  /*0fe0*/  IMAD.U32 R90, RZ, RZ, UR4 ;  /* 0x00000004ff5a7e24 */ /* 0x000fce000f8e00ff */
.L_x_12:
[----:B------:R-:W-:-:S13]  /*0ff0*/  LOP3.LUT P0, RZ, R3, 0xff, RZ, 0xc0, !PT ;  /* 0x000000ff03ff7812 */ /* 0x000fda000780c0ff */
[----:B------:R-:W-:Y:S05]  /*1000*/  @!P0 EXIT ;  /* 0x000000000000894d */ /* 0x000fea0003800000 */
[C---:B------:R-:W-:Y:S01]  /*1010*/  IMAD.SHL.U32 R96, R0.reuse, 0x2, RZ ;  /* 0x0000000200607824 */ /* 0x040fe200078e00ff */
[----:B------:R-:W3:Y:S01]  /*1020*/  LDC R93, c[0x0][0x858] ;  /* 0x00021600ff5d7b82 */ /* 0x000ee20000000800 */
[----:B------:R-:W-:Y:S01]  /*1030*/  SHF.R.U32.HI R31, RZ, 0x5, R31 ;  /* 0x00000005ff1f7819 */ /* 0x000fe2000001161f */
[----:B------:R-:W-:Y:S01]  /*1040*/  ULDC.64 UR4, c[0x0][0x288] ;  /* 0x0000a20000047ab9 */ /* 0x000fe20000000a00 */
[C---:B------:R-:W-:Y:S01]  /*1050*/  LOP3.LUT R6, R7.reuse, 0x1, RZ, 0xc0, !PT ;  /* 0x0000000107067812 */ /* 0x040fe200078ec0ff */
[----:B------:R-:W-:Y:S01]  /*1060*/  IMAD.SHL.U32 R3, R0, 0x10, RZ ;  /* 0x0000001000037824 */ /* 0x000fe200078e00ff */
[----:B01----:R-:W-:Y:S01]  /*1070*/  SHF.R.U32.HI R5, RZ, 0x2, R0 ;  /* 0x00000002ff057819 */ /* 0x003fe20000011600 */
[----:B------:R-:W-:Y:S01]  /*1080*/  IMAD.SHL.U32 R7, R7, 0x1000, RZ ;  /* 0x0000100007077824 */ /* 0x000fe200078e00ff */
[----:B------:R-:W-:Y:S01]  /*1090*/  LOP3.LUT R4, R96, 0x6, RZ, 0xc0, !PT ;  /* 0x0000000660047812 */ /* 0x000fe200078ec0ff */
[----:B------:R-:W2:Y:S01]  /*10a0*/  LDC.64 R10, c[0x0][0x7c8] ;  /* 0x0001f200ff0a7b82 */ /* 0x000ea20000000a00 */
[----:B------:R-:W-:Y:S01]  /*10b0*/  LOP3.LUT R8, R5, 0x7, RZ, 0xc0, !PT ;  /* 0x0000000705087812 */ /* 0x000fe200078ec0ff */
[----:B------:R-:W-:Y:S01]  /*10c0*/  IMAD.SHL.U32 R9, R6, 0x40, RZ ;  /* 0x0000004006097824 */ /* 0x000fe200078e00ff */
[----:B------:R-:W-:Y:S01]  /*10d0*/  LOP3.LUT R7, R7, 0x1000, RZ, 0xc0, !PT ;  /* 0x0000100007077812 */ /* 0x000fe200078ec0ff */
[----:B------:R-:W-:Y:S01]  /*10e0*/  IMAD R5, R31, 0x400, R4 ;  /* 0x000004001f057824 */ /* 0x000fe200078e0204 */
[----:B------:R-:W-:Y:S01]  /*10f0*/  LOP3.LUT R4, R3, 0x40, RZ, 0xc0, !PT ;  /* 0x0000004003047812 */ /* 0x000fe200078ec0ff */
[----:B------:R-:W-:Y:S01]  /*1100*/  IMAD.SHL.U32 R31, R31, 0x10, RZ ;  /* 0x000000101f1f7824 */ /* 0x000fe200078e00ff */
[--C-:B------:R-:W-:Y:S01]  /*1110*/  LOP3.LUT R88, R9, 0x40, R8.reuse, 0xe2, !PT ;  /* 0x0000004009587812 */ /* 0x100fe200078ee208 */
[----:B------:R-:W0:Y:S01]  /*1120*/  LDC R98, c[0x0][0x800] ;  /* 0x00020000ff627b82 */ /* 0x000e220000000800 */
[----:B------:R-:W-:Y:S01]  /*1130*/  IMAD.U32 R12, RZ, RZ, UR4 ;  /* 0x00000004ff0c7e24 */ /* 0x000fe2000f8e00ff */
[----:B------:R-:W-:Y:S01]  /*1140*/  UIADD3 UR4, UR5, 0x3f, URZ ;  /* 0x0000003f05047890 */ /* 0x000fe2000fffe03f */
[----:B------:R-:W-:Y:S01]  /*1150*/  IADD3 R9, RZ, -R31, -R8 ;  /* 0x8000001fff097210 */ /* 0x000fe20007ffe808 */
[----:B------:R-:W-:Y:S01]  /*1160*/  IMAD.MOV.U32 R8, RZ, RZ, 0x1 ;  /* 0x00000001ff087424 */ /* 0x000fe200078e00ff */
[----:B------:R-:W-:Y:S01]  /*1170*/  LOP3.LUT R3, R3, 0x180, RZ, 0xc0, !PT ;  /* 0x0000018003037812 */ /* 0x000fe200078ec0ff */
[----:B------:R-:W-:Y:S01]  /*1180*/  USHF.R.S32.HI UR5, URZ, 0x1f, UR4 ;  /* 0x0000001f3f057899 */ /* 0x000fe20008011404 */
[----:B------:R-:W-:Y:S01]  /*1190*/  LOP3.LUT R95, R0, 0x3, RZ, 0xc0, !PT ;  /* 0x00000003005f7812 */ /* 0x000fe200078ec0ff */
[----:B------:R-:W-:Y:S01]  /*11a0*/  IMAD R9, R6, -0x40, R9 ;  /* 0xffffffc006097824 */ /* 0x000fe200078e0209 */
[----:B------:R-:W-:Y:S01]  /*11b0*/  IADD3 R4, R7, R5, R4 ;  /* 0x0000000507047210 */ /* 0x000fe20007ffe004 */
[----:B------:R-:W-:Y:S01]  /*11c0*/  IMAD.MOV.U32 R6, RZ, RZ, -0x1 ;  /* 0xffffffffff067424 */ /* 0x000fe200078e00ff */
[----:B------:R-:W-:Y:S01]  /*11d0*/  LOP3.LUT R3, R3, 0x30, R96, 0xf8, !PT ;  /* 0x0000003003037812 */ /* 0x000fe200078ef860 */
[----:B------:R-:W-:Y:S01]  /*11e0*/  ULEA.HI UR5, UR5, UR4, URZ, 0x6 ;  /* 0x0000000405057291 */ /* 0x000fe2000f8f303f */
[----:B------:R-:W-:Y:S01]  /*11f0*/  R2P PR, R0, 0x18 ;  /* 0x0000001800007804 */ /* 0x000fe20000000000 */
[----:B------:R-:W-:Y:S01]  /*1200*/  IMAD.MOV.U32 R97, RZ, RZ, 0x10 ;  /* 0x00000010ff617424 */ /* 0x000fe200078e00ff */
[----:B---3--:R-:W-:Y:S01]  /*1210*/  SHF.L.U32 R6, R6, R93, RZ ;  /* 0x0000005d06067219 */ /* 0x008fe200000006ff */
[----:B------:R-:W-:Y:S01]  /*1220*/  IMAD.MOV.U32 R99, RZ, RZ, 0x20 ;  /* 0x00000020ff637424 */ /* 0x000fe200078e00ff */
[----:B------:R-:W-:Y:S01]  /*1230*/  LOP3.LUT R19, R0, 0x80, RZ, 0xc0, !PT ;  /* 0x0000008000137812 */ /* 0x000fe200078ec0ff */
[----:B------:R-:W-:Y:S01]  /*1240*/  ULDC UR6, c[0x0][0x284] ;  /* 0x0000a10000067ab9 */ /* 0x000fe20000000800 */
[----:B------:R-:W-:Y:S01]  /*1250*/  USHF.R.S32.HI UR43, URZ, 0x6, UR5 ;  /* 0x000000063f2b7899 */ /* 0x000fe20008011405 */
[----:B------:R-:W-:Y:S01]  /*1260*/  IMAD R95, R95, -0x2, R12 ;  /* 0xfffffffe5f5f7824 */ /* 0x000fe200078e020c */
[----:B------:R-:W-:Y:S01]  /*1270*/  LOP3.LUT R88, R88, R31, RZ, 0xfc, !PT ;  /* 0x0000001f58587212 */ /* 0x000fe200078efcff */
[----:B------:R-:W-:Y:S01]  /*1280*/  IMAD.IADD R94, R3, 0x1, R4 ;  /* 0x00000001035e7824 */ /* 0x000fe200078e0204 */
[----:B------:R-:W-:Y:S01]  /*1290*/  SHF.L.U32 R93, R8, R93, RZ ;  /* 0x0000005d085d7219 */ /* 0x000fe200000006ff */
[C---:B--2---:R-:W-:Y:S01]  /*12a0*/  IMAD.SHL.U32 R91, R10.reuse, 0x8, RZ ;  /* 0x000000080a5b7824 */ /* 0x044fe200078e00ff */
[----:B------:R-:W-:Y:S01]  /*12b0*/  SHF.L.U64.HI R92, R10, 0x3, R11 ;  /* 0x000000030a5c7819 */ /* 0x000fe2000001020b */
[----:B0-----:R-:W-:Y:S01]  /*12c0*/  VIADD R98, R98, 0xffffffff ;  /* 0xffffffff62627836 */ /* 0x001fe20000000000 */
[----:B------:R-:W-:Y:S01]  /*12d0*/  LOP3.LUT R112, R18, 0x1, RZ, 0xfc, !PT ;  /* 0x0000000112707812 */ /* 0x000fe200078efcff */
[----:B------:R-:W-:Y:S01]  /*12e0*/  VIADD R101, R9, UR6 ;  /* 0x0000000609657c36 */ /* 0x000fe20008000000 */
[----:B------:R-:W-:Y:S01]  /*12f0*/  SHF.R.U32.HI R19, RZ, 0x7, R19 ;  /* 0x00000007ff137819 */ /* 0x000fe20000011613 */
[----:B------:R-:W-:Y:S01]  /*1300*/  IMAD.MOV.U32 R89, RZ, RZ, RZ ;  /* 0x000000ffff597224 */ /* 0x000fe200078e00ff */
[----:B------:R-:W-:Y:S01]  /*1310*/  SEL R97, R97, 0xfffffff0, !P3 ;  /* 0xfffffff061617807 */ /* 0x000fe20005800000 */
[----:B------:R-:W-:Y:S01]  /*1320*/  UIADD3 UR44, UR43, -0x1, URZ ;  /* 0xffffffff2b2c7890 */ /* 0x000fe2000fffe03f */
[----:B------:R-:W-:Y:S01]  /*1330*/  SEL R99, R99, 0xffffffe0, !P4 ;  /* 0xffffffe063637807 */ /* 0x000fe20006000000 */
[----:B------:R-:W-:Y:S01]  /*1340*/  UMOV UR40, URZ ;  /* 0x0000003f00287c82 */ /* 0x000fe20008000000 */
[----:B------:R-:W-:Y:S01]  /*1350*/  LOP3.LUT R100, RZ, R6, RZ, 0x33, !PT ;  /* 0x00000006ff647212 */ /* 0x000fe200078e33ff */
[----:B------:R-:W-:-:S08]  /*1360*/  UMOV UR41, URZ ;  /* 0x0000003f00297c82 */ /* 0x000fd00008000000 */
.L_x_168:
[----:B0-----:R-:W0:Y:S01]  /*1370*/  S2UR UR5, SR_CgaCtaId ;  /* 0x00000000000579c3 */ /* 0x001e220000008800 */
[----:B------:R-:W-:Y:S02]  /*1380*/  UMOV UR4, 0x400 ;  /* 0x0000040000047882 */ /* 0x000fe40000000000 */
[----:B0-----:R-:W-:-:S04]  /*1390*/  ULEA UR45, UR5, UR4, 0x18 ;  /* 0x00000004052d7291 */ /* 0x001fc8000f8ec03f */
[----:B------:R-:W-:-:S04]  /*13a0*/  UIADD3 UR4, UR45, 0x800, URZ ;  /* 0x000008002d047890 */ /* 0x000fc8000fffe03f */
[----:B------:R-:W-:-:S06]  /*13b0*/  ULOP3.LUT UP0, URZ, UR4, 0x1bf, URZ, 0xc0, !UPT ;  /* 0x000001bf043f7892 */ /* 0x000fcc000f80c03f */
[----:B------:R-:W-:-:S13]  /*13c0*/  PLOP3.LUT P0, PT, PT, PT, UP0, 0x80, 0x0 ;  /* 0x000000000000781c */ /* 0x000fda0003f0f008 */
[----:B-12345:R-:W-:Y:S05]  /*13d0*/  @!P0 BRA `(.L_x_14) ;  /* 0x0000000000408947 */ /* 0x03efea0003800000 */
[----:B------:R-:W-:Y:S01]  /*13e0*/  MOV R0, 0x0 ;  /* 0x0000000000007802 */ /* 0x000fe20000000f00 */
[----:B------:R-:W-:Y:S01]  /*13f0*/  ULDC.64 UR4, c[0x4][0x70] ;  /* 0x01001c0000047ab9 */ /* 0x000fe20000000a00 */
[----:B------:R-:W-:Y:S01]  /*1400*/  ULDC.64 UR6, c[0x4][0x8] ;  /* 0x0100020000067ab9 */ /* 0x000fe20000000a00 */
[----:B------:R-:W-:Y:S01]  /*1410*/  IMAD.U32 R4, RZ, RZ, UR4 ;  /* 0x00000004ff047e24 */ /* 0x000fe2000f8e00ff */
[----:B------:R0:W1:Y:S01]  /*1420*/  LDC.64 R14, c[0x4][R0] ;  /* 0x01000000000e7b82 */ /* 0x0000620000000a00 */
[----:B------:R-:W-:Y:S01]  /*1430*/  IMAD.U32 R5, RZ, RZ, UR5 ;  /* 0x00000005ff057e24 */ /* 0x000fe2000f8e00ff */
[----:B------:R-:W-:Y:S01]  /*1440*/  ULDC.64 UR4, c[0x4][0x78] ;  /* 0x01001e0000047ab9 */ /* 0x000fe20000000a00 */
[----:B------:R-:W-:Y:S02]  /*1450*/  IMAD.U32 R10, RZ, RZ, UR6 ;  /* 0x00000006ff0a7e24 */ /* 0x000fe4000f8e00ff */
[----:B------:R-:W-:Y:S02]  /*1460*/  IMAD.U32 R6, RZ, RZ, UR4 ;  /* 0x00000004ff067e24 */ /* 0x000fe4000f8e00ff */
[----:B------:R-:W-:-:S02]  /*1470*/  IMAD.U32 R7, RZ, RZ, UR5 ;  /* 0x00000005ff077e24 */ /* 0x000fc4000f8e00ff */
[----:B------:R-:W-:Y:S02]  /*1480*/  IMAD.U32 R11, RZ, RZ, UR7 ;  /* 0x00000007ff0b7e24 */ /* 0x000fe4000f8e00ff */
[----:B------:R-:W-:Y:S02]  /*1490*/  IMAD.MOV.U32 R8, RZ, RZ, 0x70 ;  /* 0x00000070ff087424 */ /* 0x000fe400078e00ff */
[----:B------:R-:W-:Y:S02]  /*14a0*/  IMAD.MOV.U32 R12, RZ, RZ, 0x1 ;  /* 0x00000001ff0c7424 */ /* 0x000fe400078e00ff */
[----:B0-----:R-:W-:-:S07]  /*14b0*/  IMAD.MOV.U32 R13, RZ, RZ, RZ ;  /* 0x000000ffff0d7224 */ /* 0x001fce00078e00ff */
[----:B------:R-:W-:-:S07]  /*14c0*/  LEPC R20, `(.L_x_14) ;  /* 0x000000001014794e */ /* 0x000fce0000000000 */
[----:B-1---5:R-:W-:Y:S05]  /*14d0*/  CALL.ABS.NOINC R14 ;  /* 0x000000000e007343 */ /* 0x022fea0003c00000 */
.L_x_14:
[----:B------:R-:W-:Y:S01]  /*14e0*/  UMOV UR4, 0xffffffff ;  /* 0xffffffff00047882 */ /* 0x000fe20000000000 */
[----:B------:R-:W-:Y:S02]  /*14f0*/  ISETP.NE.AND P0, PT, R112, 0x3, PT ;  /* 0x000000037000780c */ /* 0x000fe40003f05270 */
[----:B------:R-:W-:Y:S11]  /*1500*/  BRA.DIV UR4, `(.L_x_15) ;  /* 0x0000008204887947 */ /* 0x000ff6000b800000 */
.L_x_204:
[----:B------:R-:W-:Y:S05]  /*1510*/  @!P0 BRA `(.L_x_16) ;  /* 0x0000000000048947 */ /* 0x000fea0003800000 */
[----:B------:R-:W-:Y:S01]  /*1520*/  BPT.TRAP 0x1 ;  /* 0x000000040000795c */ /* 0x000fe20000300000 */
.L_x_16:
[----:B------:R-:W-:Y:S02]  /*1530*/  IMAD.U32 R3, RZ, RZ, UR41 ;  /* 0x00000029ff037e24 */ /* 0x000fe4000f8e00ff */
[----:B------:R-:W-:-:S03]  /*1540*/  IMAD.U32 R0, RZ, RZ, UR40 ;  /* 0x00000028ff007e24 */ /* 0x000fc6000f8e00ff */
[----:B------:R-:W-:Y:S02]  /*1550*/  LEA R3, R3, UR45, 0x3 ;  /* 0x0000002d03037c11 */ /* 0x000fe4000f8e18ff */
[----:B------:R-:W-:-:S04]  /*1560*/  SHF.L.U32 R0, R0, 0x1f, RZ ;  /* 0x0000001f00007819 */ /* 0x000fc800000006ff */
[----:B------:R0:W1:Y:S01]  /*1570*/  SYNCS.PHASECHK.TRANS64.TRYWAIT P1, [R3+URZ], R0 ;  /* 0x00000000030075a7 */ /* 0x000062000802017f */
[----:B------:R-:W-:Y:S05]  /*1580*/  @!P0 BRA `(.L_x_17) ;  /* 0x0000000000048947 */ /* 0x000fea0003800000 */
[----:B------:R-:W-:Y:S01]  /*1590*/  BPT.TRAP 0x1 ;  /* 0x000000040000795c */ /* 0x000fe20000300000 */
.L_x_17:
[----:B-1----:R-:W-:Y:S05]  /*15a0*/  @P1 BRA `(.L_x_18) ;  /* 0x0000000000081947 */ /* 0x002fea0003800000 */
[----:B------:R-:W1:Y:S02]  /*15b0*/  SYNCS.PHASECHK.TRANS64.TRYWAIT P1, [R3+URZ], R0 ;  /* 0x00000000030075a7 */ /* 0x000e64000802017f */
[----:B-1----:R-:W-:Y:S05]  /*15c0*/  @!P1 BRA `(.L_x_19) ;  /* 0x0000008000789947 */ /* 0x002fea0003800000 */
.L_x_18:
[----:B------:R-:W-:-:S04]  /*15d0*/  UIADD3 UR4, UR41, 0x1, URZ ;  /* 0x0000000129047890 */ /* 0x000fc8000fffe03f */
[----:B------:R-:W-:Y:S02]  /*15e0*/  UISETP.NE.AND UP0, UPT, UR4, 0x9, UPT ;  /* 0x000000090400788c */ /* 0x000fe4000bf05270 */
[----:B01----:R-:W-:Y:S02]  /*15f0*/  IMAD.U32 R3, RZ, RZ, UR4 ;  /* 0x00000004ff037e24 */ /* 0x003fe4000f8e00ff */
[----:B------:R-:W-:Y:S02]  /*1600*/  USEL UR4, URZ, 0x1, UP0 ;  /* 0x000000013f047887 */ /* 0x000fe40008000000 */
[----:B------:R-:W-:Y:S02]  /*1610*/  PLOP3.LUT P1, PT, PT, PT, UP0, 0x80, 0x0 ;  /* 0x000000000000781c */ /* 0x000fe40003f2f008 */
[----:B------:R-:W-:Y:S02]  /*1620*/  ULOP3.LUT UR4, UR40, UR4, URZ, 0x3c, !UPT ;  /* 0x0000000428047292 */ /* 0x000fe4000f8e3c3f */
[----:B------:R-:W-:-:S04]  /*1630*/  SEL R3, R3, RZ, P1 ;  /* 0x000000ff03037207 */ /* 0x000fc80000800000 */
[----:B------:R-:W-:Y:S01]  /*1640*/  IMAD.U32 R0, RZ, RZ, UR4 ;  /* 0x00000004ff007e24 */ /* 0x000fe2000f8e00ff */
[----:B------:R-:W-:Y:S06]  /*1650*/  @!P0 BRA `(.L_x_20) ;  /* 0x0000000000048947 */ /* 0x000fec0003800000 */
[----:B------:R-:W-:Y:S01]  /*1660*/  BPT.TRAP 0x1 ;  /* 0x000000040000795c */ /* 0x000fe20000300000 */
.L_x_20:
[----:B------:R-:W-:Y:S01]  /*1670*/  IMAD.U32 R5, RZ, RZ, UR41 ;  /* 0x00000029ff057e24 */ /* 0x000fe2000f8e00ff */
[----:B------:R-:W-:Y:S01]  /*1680*/  LEA R4, R3, UR45, 0x3 ;  /* 0x0000002d03047c11 */ /* 0x000fe2000f8e18ff */
[----:B------:R-:W0:Y:S01]  /*1690*/  LDC R20, c[0x0][0x28c] ;  /* 0x0000a300ff147b82 */ /* 0x000e220000000800 */
[----:B------:R-:W-:Y:S01]  /*16a0*/  SHF.L.U32 R21, R0, 0x1f, RZ ;  /* 0x0000001f00157819 */ /* 0x000fe200000006ff */
[----:B------:R-:W-:-:S04]  /*16b0*/  IMAD R5, R5, 0x2000, R94 ;  /* 0x0000200005057824 */ /* 0x000fc800078e025e */
[----:B------:R-:W-:Y:S01]  /*16c0*/  VIADD R6, R5, UR45 ;  /* 0x0000002d05067c36 */ /* 0x000fe20008000000 */
[----:B------:R1:W2:Y:S01]  /*16d0*/  SYNCS.PHASECHK.TRANS64.TRYWAIT P1, [R4+URZ], R21 ;  /* 0x00000015040075a7 */ /* 0x0002a2000802017f */
[----:B------:R1:W3:Y:S02]  /*16e0*/  LDS.U16 R7, [R5+UR45+0xa00] ;  /* 0x000a002d05077984 */ /* 0x0002e40008000400 */
[----:B------:R-:W-:-:S07]  /*16f0*/  IMAD.IADD R15, R97, 0x1, R6 ;  /* 0x00000001610f7824 */ /* 0x000fce00078e0206 */
[----:B------:R-:W-:Y:S05]  /*1700*/  WARPSYNC.ALL ;  /* 0x0000000000007948 */ /* 0x000fea0003800000 */
[----:B------:R-:W3:Y:S04]  /*1710*/  LDS.U16 R8, [R5+UR45+0x800] ;  /* 0x0008002d05087984 */ /* 0x000ee80008000400 */
[----:B------:R-:W-:Y:S04]  /*1720*/  LDS.U16 R9, [R5+UR45+0xa08] ;  /* 0x000a082d05097984 */ /* 0x000fe80008000400 */
[----:B------:R-:W4:Y:S01]  /*1730*/  LDS.U16 R10, [R5+UR45+0x808] ;  /* 0x0008082d050a7984 */ /* 0x000f220008000400 */
[----:B0-----:R-:W-:-:S03]  /*1740*/  ISETP.GE.AND P2, PT, R20, 0x41, PT ;  /* 0x000000411400780c */ /* 0x001fc60003f46270 */
[----:B------:R-:W-:Y:S04]  /*1750*/  LDS.U16 R11, [R15+0xa00] ;  /* 0x000a00000f0b7984 */ /* 0x000fe80000000400 */
[----:B------:R-:W0:Y:S04]  /*1760*/  LDS.U16 R12, [R15+0x800] ;  /* 0x000800000f0c7984 */ /* 0x000e280000000400 */
[----:B------:R-:W-:Y:S04]  /*1770*/  LDS.U16 R13, [R15+0xa08] ;  /* 0x000a08000f0d7984 */ /* 0x000fe80000000400 */
[----:B------:R-:W2:Y:S01]  /*1780*/  LDS.U16 R14, [R15+0x808] ;  /* 0x000808000f0e7984 */ /* 0x000ea20000000400 */
[----:B---3--:R-:W-:-:S04]  /*1790*/  PRMT R7, R8, 0x5410, R7 ;  /* 0x0000541008077816 */ /* 0x008fc80000000007 */
[-C--:B------:R-:W-:Y:S02]  /*17a0*/  F2FP.F16.E4M3.UNPACK_B R8, R7.reuse ;  /* 0x00000007ff08723e */ /* 0x080fe400020006ff */
[----:B------:R-:W-:Y:S02]  /*17b0*/  F2FP.F16.E4M3.UNPACK_B R7, R7.H1 ;  /* 0x00000007ff07723e */ /* 0x000fe400030006ff */
[----:B----4-:R-:W-:Y:S01]  /*17c0*/  PRMT R9, R10, 0x5410, R9 ;  /* 0x000054100a097816 */ /* 0x010fe20000000009 */
[--C-:B------:R-:W-:Y:S02]  /*17d0*/  HADD2.F32 R104, -RZ, R8.reuse.H0_H0 ;  /* 0x20000008ff687230 */ /* 0x100fe40000004100 */
[----:B-1----:R-:W-:Y:S01]  /*17e0*/  HADD2.F32 R5, -RZ, R8.H1_H1 ;  /* 0x30000008ff057230 */ /* 0x002fe20000004100 */
[-C--:B------:R-:W-:Y:S01]  /*17f0*/  F2FP.F16.E4M3.UNPACK_B R10, R9.reuse ;  /* 0x00000009ff0a723e */ /* 0x080fe200020006ff */
[--C-:B------:R-:W-:Y:S01]  /*1800*/  HADD2.F32 R105, -RZ, R7.reuse.H0_H0 ;  /* 0x20000007ff697230 */ /* 0x100fe20000004100 */
[----:B------:R-:W-:Y:S01]  /*1810*/  F2FP.F16.E4M3.UNPACK_B R9, R9.H1 ;  /* 0x00000009ff09723e */ /* 0x000fe200030006ff */
[----:B------:R-:W-:Y:S01]  /*1820*/  HADD2.F32 R8, -RZ, R7.H1_H1 ;  /* 0x30000007ff087230 */ /* 0x000fe20000004100 */
[----:B0-----:R-:W-:Y:S01]  /*1830*/  PRMT R11, R12, 0x5410, R11 ;  /* 0x000054100c0b7816 */ /* 0x001fe2000000000b */
[--C-:B------:R-:W-:Y:S01]  /*1840*/  HADD2.F32 R106, -RZ, R10.reuse.H0_H0 ;  /* 0x2000000aff6a7230 */ /* 0x100fe20000004100 */
[----:B------:R-:W-:Y:S01]  /*1850*/  F2FP.BF16.F32.PACK_AB R104, R5, R104 ;  /* 0x000000680568723e */ /* 0x000fe200000010ff */
[----:B------:R-:W-:Y:S01]  /*1860*/  HADD2.F32 R7, -RZ, R10.H1_H1 ;  /* 0x3000000aff077230 */ /* 0x000fe20000004100 */
[----:B------:R-:W-:Y:S01]  /*1870*/  F2FP.BF16.F32.PACK_AB R105, R8, R105 ;  /* 0x000000690869723e */ /* 0x000fe200000010ff */
[----:B------:R-:W-:-:S02]  /*1880*/  HADD2.F32 R107, -RZ, R9.H0_H0 ;  /* 0x20000009ff6b7230 */ /* 0x000fc40000004100 */
[----:B------:R-:W-:Y:S01]  /*1890*/  HADD2.F32 R10, -RZ, R9.H1_H1 ;  /* 0x30000009ff0a7230 */ /* 0x000fe20000004100 */
[----:B--2---:R-:W-:Y:S02]  /*18a0*/  PRMT R13, R14, 0x5410, R13 ;  /* 0x000054100e0d7816 */ /* 0x004fe4000000000d */
[----:B------:R-:W-:Y:S02]  /*18b0*/  F2FP.BF16.F32.PACK_AB R106, R7, R106 ;  /* 0x0000006a076a723e */ /* 0x000fe400000010ff */
[----:B------:R-:W-:Y:S01]  /*18c0*/  F2FP.BF16.F32.PACK_AB R107, R10, R107 ;  /* 0x0000006b0a6b723e */ /* 0x000fe200000010ff */
[----:B------:R-:W-:-:S03]  /*18d0*/  UIADD3 UR4, UR45, 0x12800, URZ ;  /* 0x000128002d047890 */ /* 0x000fc6000fffe03f */
[----:B------:R-:W-:Y:S01]  /*18e0*/  WARPGROUP.ARRIVE ;  /* 0x00000000000079c5 */ /* 0x000fe20000000000 */
[----:B------:R-:W-:Y:S01]  /*18f0*/  UMOV UR7, 0x40000040 ;  /* 0x4000004000077882 */ /* 0x000fe20000000000 */
[-C--:B------:R-:W-:Y:S01]  /*1900*/  F2FP.F16.E4M3.UNPACK_B R4, R11.reuse ;  /* 0x0000000bff04723e */ /* 0x080fe200020006ff */
[----:B------:R-:W-:Y:S01]  /*1910*/  USHF.R.U32.HI UR4, URZ, 0x4, UR4 ;  /* 0x000000043f047899 */ /* 0x000fe20008011604 */
[----:B------:R-:W-:Y:S02]  /*1920*/  F2FP.F16.E4M3.UNPACK_B R5, R11.H1 ;  /* 0x0000000bff05723e */ /* 0x000fe400030006ff */
[-C--:B------:R-:W-:Y:S01]  /*1930*/  F2FP.F16.E4M3.UNPACK_B R8, R13.reuse ;  /* 0x0000000dff08723e */ /* 0x080fe200020006ff */
[----:B------:R-:W-:Y:S01]  /*1940*/  ULOP3.LUT UR4, UR4, 0x3fff, URZ, 0xc0, !UPT ;  /* 0x00003fff04047892 */ /* 0x000fe2000f8ec03f */
[----:B------:R-:W-:Y:S01]  /*1950*/  F2FP.F16.E4M3.UNPACK_B R9, R13.H1 ;  /* 0x0000000dff09723e */ /* 0x000fe200030006ff */
[--C-:B------:R-:W-:Y:S02]  /*1960*/  HADD2.F32 R108, -RZ, R4.reuse.H0_H0 ;  /* 0x20000004ff6c7230 */ /* 0x100fe40000004100 */
[----:B------:R-:W-:Y:S01]  /*1970*/  ULOP3.LUT UR5, UR4, 0x10000, URZ, 0xfc, !UPT ;  /* 0x0001000004057892 */ /* 0x000fe2000f8efc3f */
[----:B------:R-:W-:-:S02]  /*1980*/  HADD2.F32 R7, -RZ, R4.H1_H1 ;  /* 0x30000004ff077230 */ /* 0x000fc40000004100 */
[--C-:B------:R-:W-:Y:S01]  /*1990*/  HADD2.F32 R109, -RZ, R5.reuse.H0_H0 ;  /* 0x20000005ff6d7230 */ /* 0x100fe20000004100 */
[----:B------:R-:W-:Y:S01]  /*19a0*/  ULEA UR4, UR41, UR5, 0xa ;  /* 0x0000000529047291 */ /* 0x000fe2000f8e503f */
[----:B------:R-:W-:Y:S01]  /*19b0*/  HADD2.F32 R4, -RZ, R5.H1_H1 ;  /* 0x30000005ff047230 */ /* 0x000fe20000004100 */
[----:B------:R-:W-:Y:S01]  /*19c0*/  F2FP.BF16.F32.PACK_AB R108, R7, R108 ;  /* 0x0000006c076c723e */ /* 0x000fe200000010ff */
[--C-:B------:R-:W-:Y:S02]  /*19d0*/  HADD2.F32 R110, -RZ, R8.reuse.H0_H0 ;  /* 0x20000008ff6e7230 */ /* 0x100fe40000004100 */
[----:B------:R-:W-:Y:S01]  /*19e0*/  HADD2.F32 R5, -RZ, R8.H1_H1 ;  /* 0x30000008ff057230 */ /* 0x000fe20000004100 */
[----:B------:R-:W-:Y:S01]  /*19f0*/  F2FP.BF16.F32.PACK_AB R109, R4, R109 ;  /* 0x0000006d046d723e */ /* 0x000fe200000010ff */
[----:B------:R-:W-:Y:S01]  /*1a00*/  UMOV UR6, UR4 ;  /* 0x0000000400067c82 */ /* 0x000fe20008000000 */
[--C-:B------:R-:W-:Y:S01]  /*1a10*/  HADD2.F32 R111, -RZ, R9.reuse.H0_H0 ;  /* 0x20000009ff6f7230 */ /* 0x100fe20000004100 */
[----:B------:R-:W-:Y:S01]  /*1a20*/  HGMMA.64x128x16.F32.BF16 R24, R104, gdesc[UR4], RZ, !UPT, gsb0 ;  /* 0x01e0000468187df0 */ /* 0x000fe2000c0018ff */
[----:B------:R-:W-:Y:S01]  /*1a30*/  HADD2.F32 R8, -RZ, R9.H1_H1 ;  /* 0x30000009ff087230 */ /* 0x000fe20000004100 */
[----:B------:R-:W-:Y:S01]  /*1a40*/  F2FP.BF16.F32.PACK_AB R110, R5, R110 ;  /* 0x0000006e056e723e */ /* 0x000fe200000010ff */
[----:B------:R-:W-:Y:S01]  /*1a50*/  UIADD3 UR6, UR4, 0x2, URZ ;  /* 0x0000000204067890 */ /* 0x000fe2000fffe03f */
[----:B------:R-:W-:-:S02]  /*1a60*/  UMOV UR7, 0x40000040 ;  /* 0x4000004000077882 */ /* 0x000fc40000000000 */
[----:B------:R-:W-:Y:S01]  /*1a70*/  F2FP.BF16.F32.PACK_AB R111, R8, R111 ;  /* 0x0000006f086f723e */ /* 0x000fe200000010ff */
[----:B------:R-:W-:Y:S01]  /*1a80*/  IMAD.IADD R8, R99, 0x1, R6 ;  /* 0x0000000163087824 */ /* 0x000fe200078e0206 */
[----:B------:R-:W-:Y:S02]  /*1a90*/  WARPGROUP.DEPBAR.LE gsb0, 0x0 ;  /* 0x00008000000079c5 */ /* 0x000fe40000010000 */
[----:B------:R-:W-:-:S06]  /*1aa0*/  WARPGROUP.ARRIVE ;  /* 0x00000000000079c5 */ /* 0x000fcc0000000000 */
[----:B------:R-:W-:Y:S01]  /*1ab0*/  HGMMA.64x128x16.F32.BF16 R24, R108, gdesc[UR4], R24, gsb0 ;  /* 0x01e000046c187df0 */ /* 0x000fe20008001818 */
[----:B------:R-:W-:Y:S01]  /*1ac0*/  UIADD3 UR6, UR4, 0x4, URZ ;  /* 0x0000000404067890 */ /* 0x000fe2000fffe03f */
[----:B------:R-:W-:Y:S01]  /*1ad0*/  UMOV UR7, 0x40000040 ;  /* 0x4000004000077882 */ /* 0x000fe20000000000 */
[----:B------:R-:W-:Y:S01]  /*1ae0*/  UIADD3 UR4, UR4, 0x6, URZ ;  /* 0x0000000604047890 */ /* 0x000fe2000fffe03f */
[----:B------:R-:W-:Y:S02]  /*1af0*/  WARPGROUP.DEPBAR.LE gsb0, 0x0 ;  /* 0x00008000000079c5 */ /* 0x000fe40000010000 */
[----:B------:R-:W-:Y:S04]  /*1b00*/  LDS.U16 R4, [R8+0xa00] ;  /* 0x000a000008047984 */ /* 0x000fe80000000400 */
[----:B------:R-:W0:Y:S04]  /*1b10*/  LDS.U16 R5, [R8+0x800] ;  /* 0x0008000008057984 */ /* 0x000e280000000400 */
[----:B------:R-:W-:Y:S04]  /*1b20*/  LDS.U16 R6, [R8+0xa08] ;  /* 0x000a080008067984 */ /* 0x000fe80000000400 */
[----:B------:R1:W2:Y:S02]  /*1b30*/  LDS.U16 R7, [R8+0x808] ;  /* 0x0008080008077984 */ /* 0x0002a40000000400 */
[----:B-1----:R-:W-:Y:S01]  /*1b40*/  IMAD.IADD R8, R97, 0x1, R8 ;  /* 0x0000000161087824 */ /* 0x002fe200078e0208 */
[----:B0-----:R-:W-:-:S04]  /*1b50*/  PRMT R4, R5, 0x5410, R4 ;  /* 0x0000541005047816 */ /* 0x001fc80000000004 */
[-C--:B------:R-:W-:Y:S02]  /*1b60*/  F2FP.F16.E4M3.UNPACK_B R5, R4.reuse ;  /* 0x00000004ff05723e */ /* 0x080fe400020006ff */
[----:B------:R-:W-:Y:S02]  /*1b70*/  F2FP.F16.E4M3.UNPACK_B R4, R4.H1 ;  /* 0x00000004ff04723e */ /* 0x000fe400030006ff */
[----:B--2---:R-:W-:Y:S01]  /*1b80*/  PRMT R6, R7, 0x5410, R6 ;  /* 0x0000541007067816 */ /* 0x004fe20000000006 */
[--C-:B------:R-:W-:Y:S02]  /*1b90*/  HADD2.F32 R108, -RZ, R5.reuse.H0_H0 ;  /* 0x20000005ff6c7230 */ /* 0x100fe40000004100 */
[--C-:B------:R-:W-:Y:S01]  /*1ba0*/  HADD2.F32 R109, -RZ, R4.reuse.H0_H0 ;  /* 0x20000004ff6d7230 */ /* 0x100fe20000004100 */
[-C--:B------:R-:W-:Y:S01]  /*1bb0*/  F2FP.F16.E4M3.UNPACK_B R7, R6.reuse ;  /* 0x00000006ff07723e */ /* 0x080fe200020006ff */
[----:B------:R-:W-:Y:S01]  /*1bc0*/  HADD2.F32 R5, -RZ, R5.H1_H1 ;  /* 0x30000005ff057230 */ /* 0x000fe20000004100 */
[----:B------:R-:W-:Y:S01]  /*1bd0*/  F2FP.F16.E4M3.UNPACK_B R6, R6.H1 ;  /* 0x00000006ff06723e */ /* 0x000fe200030006ff */
[----:B------:R-:W-:-:S02]  /*1be0*/  HADD2.F32 R4, -RZ, R4.H1_H1 ;  /* 0x30000004ff047230 */ /* 0x000fc40000004100 */
[--C-:B------:R-:W-:Y:S01]  /*1bf0*/  HADD2.F32 R110, -RZ, R7.reuse.H0_H0 ;  /* 0x20000007ff6e7230 */ /* 0x100fe20000004100 */
[----:B------:R-:W-:Y:S01]  /*1c00*/  F2FP.BF16.F32.PACK_AB R108, R5, R108 ;  /* 0x0000006c056c723e */ /* 0x000fe200000010ff */
[--C-:B------:R-:W-:Y:S01]  /*1c10*/  HADD2.F32 R111, -RZ, R6.reuse.H0_H0 ;  /* 0x20000006ff6f7230 */ /* 0x100fe20000004100 */
[----:B------:R-:W-:Y:S01]  /*1c20*/  F2FP.BF16.F32.PACK_AB R109, R4, R109 ;  /* 0x0000006d046d723e */ /* 0x000fe200000010ff */
[----:B------:R-:W-:Y:S02]  /*1c30*/  HADD2.F32 R7, -RZ, R7.H1_H1 ;  /* 0x30000007ff077230 */ /* 0x000fe40000004100 */
[----:B------:R-:W-:-:S03]  /*1c40*/  HADD2.F32 R6, -RZ, R6.H1_H1 ;  /* 0x30000006ff067230 */ /* 0x000fc60000004100 */
[----:B------:R-:W-:Y:S02]  /*1c50*/  F2FP.BF16.F32.PACK_AB R110, R7, R110 ;  /* 0x0000006e076e723e */ /* 0x000fe400000010ff */
[----:B------:R-:W-:-:S04]  /*1c60*/  F2FP.BF16.F32.PACK_AB R111, R6, R111 ;  /* 0x0000006f066f723e */ /* 0x000fc800000010ff */
[----:B------:R-:W-:-:S06]  /*1c70*/  WARPGROUP.ARRIVE ;  /* 0x00000000000079c5 */ /* 0x000fcc0000000000 */
[----:B------:R-:W-:Y:S01]  /*1c80*/  HGMMA.64x128x16.F32.BF16 R24, R108, gdesc[UR4], R24, gsb0 ;  /* 0x01e000046c187df0 */ /* 0x000fe20008001818 */
[----:B------:R-:W-:Y:S01]  /*1c90*/  UMOV UR6, UR4 ;  /* 0x0000000400067c82 */ /* 0x000fe20008000000 */
[----:B------:R-:W-:Y:S01]  /*1ca0*/  UMOV UR7, 0x40000040 ;  /* 0x4000004000077882 */ /* 0x000fe20000000000 */
[----:B------:R-:W-:Y:S02]  /*1cb0*/  WARPGROUP.DEPBAR.LE gsb0, 0x0 ;  /* 0x00008000000079c5 */ /* 0x000fe40000010000 */
[----:B------:R-:W-:Y:S04]  /*1cc0*/  LDS.U16 R4, [R8+0xa00] ;  /* 0x000a000008047984 */ /* 0x000fe80000000400 */
[----:B------:R-:W0:Y:S04]  /*1cd0*/  LDS.U16 R5, [R8+0x800] ;  /* 0x0008000008057984 */ /* 0x000e280000000400 */
[----:B------:R-:W-:Y:S04]  /*1ce0*/  LDS.U16 R6, [R8+0xa08] ;  /* 0x000a080008067984 */ /* 0x000fe80000000400 */
[----:B------:R-:W1:Y:S01]  /*1cf0*/  LDS.U16 R7, [R8+0x808] ;  /* 0x0008080008077984 */ /* 0x000e620000000400 */
[----:B0-----:R-:W-:-:S04]  /*1d00*/  PRMT R4, R5, 0x5410, R4 ;  /* 0x0000541005047816 */ /* 0x001fc80000000004 */
[-C--:B------:R-:W-:Y:S02]  /*1d10*/  F2FP.F16.E4M3.UNPACK_B R5, R4.reuse ;  /* 0x00000004ff05723e */ /* 0x080fe400020006ff */
[----:B------:R-:W-:Y:S02]  /*1d20*/  F2FP.F16.E4M3.UNPACK_B R4, R4.H1 ;  /* 0x00000004ff04723e */ /* 0x000fe400030006ff */
[----:B-1----:R-:W-:Y:S01]  /*1d30*/  PRMT R6, R7, 0x5410, R6 ;  /* 0x0000541007067816 */ /* 0x002fe20000000006 */
        /* <DEDUP_REMOVED lines=15> */
[----:B------:R-:W-:Y:S03]  /*1e30*/  HGMMA.64x128x16.F32.BF16 R24, R108, gdesc[UR4], R24, gsb0 ;  /* 0x01e000046c187df0 */ /* 0x000fe60008001818 */
[----:B------:R-:W-:Y:S02]  /*1e40*/  WARPGROUP.DEPBAR.LE gsb0, 0x0 ;  /* 0x00008000000079c5 */ /* 0x000fe40000010000 */
[----:B------:R-:W-:Y:S05]  /*1e50*/  @!P2 BRA `(.L_x_21) ;  /* 0x0000000000aca947 */ /* 0x000fea0003800000 */
[----:B------:R-:W-:Y:S05]  /*1e60*/  @!P0 BRA `(.L_x_22) ;  /* 0x0000000000048947 */ /* 0x000fea0003800000 */
[----:B------:R-:W-:Y:S01]  /*1e70*/  BPT.TRAP 0x1 ;  /* 0x000000040000795c */ /* 0x000fe20000300000 */
.L_x_22:
[----:B------:R-:W-:Y:S05]  /*1e80*/  @P1 BRA `(.L_x_23) ;  /* 0x0000000000181947 */ /* 0x000fea0003800000 */
[----:B------:R-:W0:Y:S01]  /*1e90*/  S2UR UR6, SR_CgaCtaId ;  /* 0x00000000000679c3 */ /* 0x000e220000008800 */
[----:B------:R-:W-:Y:S02]  /*1ea0*/  UMOV UR4, 0x400 ;  /* 0x0000040000047882 */ /* 0x000fe40000000000 */
[----:B0-----:R-:W-:-:S06]  /*1eb0*/  ULEA UR4, UR6, UR4, 0x18 ;  /* 0x0000000406047291 */ /* 0x001fcc000f8ec03f */
[----:B------:R-:W-:-:S04]  /*1ec0*/  LEA R4, R3, UR4, 0x3 ;  /* 0x0000000403047c11 */ /* 0x000fc8000f8e18ff */
[----:B------:R-:W0:Y:S02]  /*1ed0*/  SYNCS.PHASECHK.TRANS64.TRYWAIT P1, [R4+URZ], R21 ;  /* 0x00000015040075a7 */ /* 0x000e24000802017f */
[----:B0-----:R-:W-:Y:S05]  /*1ee0*/  @!P1 BRA `(.L_x_24) ;  /* 0x0000007800449947 */ /* 0x001fea0003800000 */
.L_x_23:
[----:B------:R-:W1:Y:S01]  /*1ef0*/  S2UR UR6, SR_CgaCtaId ;  /* 0x00000000000679c3 */ /* 0x000e620000008800 */
[----:B------:R-:W-:Y:S01]  /*1f00*/  UMOV UR4, 0x400 ;  /* 0x0000040000047882 */ /* 0x000fe20000000000 */
[----:B0-----:R-:W-:Y:S01]  /*1f10*/  IMAD R4, R3, 0x2000, R94 ;  /* 0x0000200003047824 */ /* 0x001fe200078e025e */
[----:B-1----:R-:W-:-:S06]  /*1f20*/  ULEA UR4, UR6, UR4, 0x18 ;  /* 0x0000000406047291 */ /* 0x002fcc000f8ec03f */
[----:B------:R-:W-:-:S03]  /*1f30*/  VIADD R6, R4, UR4 ;  /* 0x0000000404067c36 */ /* 0x000fc60008000000 */
[----:B------:R-:W-:Y:S01]  /*1f40*/  LDS.U16 R5, [R4+UR4+0xa00] ;  /* 0x000a000404057984 */ /* 0x000fe20008000400 */
[----:B------:R-:W-:-:S03]  /*1f50*/  IMAD.IADD R14, R97, 0x1, R6 ;  /* 0x00000001610e7824 */ /* 0x000fc600078e0206 */
[----:B------:R-:W0:Y:S04]  /*1f60*/  LDS.U16 R8, [R4+UR4+0x800] ;  /* 0x0008000404087984 */ /* 0x000e280008000400 */
[----:B------:R-:W-:Y:S04]  /*1f70*/  LDS.U16 R7, [R4+UR4+0xa08] ;  /* 0x000a080404077984 */ /* 0x000fe80008000400 */
[----:B------:R-:W1:Y:S04]  /*1f80*/  LDS.U16 R10, [R4+UR4+0x808] ;  /* 0x00080804040a7984 */ /* 0x000e680008000400 */
[----:B------:R-:W-:Y:S04]  /*1f90*/  LDS.U16 R11, [R14+0xa00] ;  /* 0x000a00000e0b7984 */ /* 0x000fe80000000400 */
[----:B------:R-:W2:Y:S04]  /*1fa0*/  LDS.U16 R6, [R14+0x800] ;  /* 0x000800000e067984 */ /* 0x000ea80000000400 */
[----:B------:R-:W-:Y:S04]  /*1fb0*/  LDS.U16 R13, [R14+0xa08] ;  /* 0x000a08000e0d7984 */ /* 0x000fe80000000400 */
[----:B------:R-:W3:Y:S01]  /*1fc0*/  LDS.U16 R12, [R14+0x808] ;  /* 0x000808000e0c7984 */ /* 0x000ee20000000400 */
[----:B0-----:R-:W-:-:S04]  /*1fd0*/  PRMT R5, R8, 0x5410, R5 ;  /* 0x0000541008057816 */ /* 0x001fc80000000005 */
[-C--:B------:R-:W-:Y:S02]  /*1fe0*/  F2FP.F16.E4M3.UNPACK_B R8, R5.reuse ;  /* 0x00000005ff08723e */ /* 0x080fe400020006ff */
[----:B------:R-:W-:Y:S02]  /*1ff0*/  F2FP.F16.E4M3.UNPACK_B R5, R5.H1 ;  /* 0x00000005ff05723e */ /* 0x000fe400030006ff */
[----:B-1----:R-:W-:Y:S01]  /*2000*/  PRMT R7, R10, 0x5410, R7 ;  /* 0x000054100a077816 */ /* 0x002fe20000000007 */
[--C-:B------:R-:W-:Y:S02]  /*2010*/  HADD2.F32 R104, -RZ, R8.reuse.H0_H0 ;  /* 0x20000008ff687230 */ /* 0x100fe40000004100 */
[----:B------:R-:W-:Y:S01]  /*2020*/  HADD2.F32 R9, -RZ, R8.H1_H1 ;  /* 0x30000008ff097230 */ /* 0x000fe20000004100 */
[-C--:B------:R-:W-:Y:S01]  /*2030*/  F2FP.F16.E4M3.UNPACK_B R10, R7.reuse ;  /* 0x00000007ff0a723e */ /* 0x080fe200020006ff */
[--C-:B------:R-:W-:Y:S01]  /*2040*/  HADD2.F32 R105, -RZ, R5.reuse.H0_H0 ;  /* 0x20000005ff697230 */ /* 0x100fe20000004100 */
[----:B------:R-:W-:Y:S01]  /*2050*/  F2FP.F16.E4M3.UNPACK_B R7, R7.H1 ;  /* 0x00000007ff07723e */ /* 0x000fe200030006ff */
[----:B------:R-:W-:Y:S01]  /*2060*/  HADD2.F32 R4, -RZ, R5.H1_H1 ;  /* 0x30000005ff047230 */ /* 0x000fe20000004100 */
[----:B------:R-:W-:Y:S01]  /*2070*/  F2FP.BF16.F32.PACK_AB R104, R9, R104 ;  /* 0x000000680968723e */ /* 0x000fe200000010ff */
[--C-:B------:R-:W-:Y:S01]  /*2080*/  HADD2.F32 R106, -RZ, R10.reuse.H0_H0 ;  /* 0x2000000aff6a7230 */ /* 0x100fe20000004100 */
[----:B--2---:R-:W-:Y:S01]  /*2090*/  PRMT R11, R6, 0x5410, R11 ;  /* 0x00005410060b7816 */ /* 0x004fe2000000000b */
[----:B------:R-:W-:Y:S01]  /*20a0*/  HADD2.F32 R5, -RZ, R10.H1_H1 ;  /* 0x3000000aff057230 */ /* 0x000fe20000004100 */
[----:B------:R-:W-:Y:S01]  /*20b0*/  F2FP.BF16.F32.PACK_AB R105, R4, R105 ;  /* 0x000000690469723e */ /* 0x000fe200000010ff */
[----:B------:R-:W-:-:S02]  /*20c0*/  HADD2.F32 R107, -RZ, R7.H0_H0 ;  /* 0x20000007ff6b7230 */ /* 0x000fc40000004100 */
[----:B------:R-:W-:Y:S01]  /*20d0*/  HADD2.F32 R8, -RZ, R7.H1_H1 ;  /* 0x30000007ff087230 */ /* 0x000fe20000004100 */
[----:B------:R-:W-:Y:S02]  /*20e0*/  F2FP.BF16.F32.PACK_AB R106, R5, R106 ;  /* 0x0000006a056a723e */ /* 0x000fe400000010ff */
[----:B---3--:R-:W-:Y:S02]  /*20f0*/  PRMT R13, R12, 0x5410, R13 ;  /* 0x000054100c0d7816 */ /* 0x008fe4000000000d */
[----:B------:R-:W-:-:S07]  /*2100*/  F2FP.BF16.F32.PACK_AB R107, R8, R107 ;  /* 0x0000006b086b723e */ /* 0x000fce00000010ff */
.L_x_21:
[----:B------:R-:W-:-:S13]  /*2110*/  ISETP.NE.AND P1, PT, RZ, UR44, PT ;  /* 0x0000002cff007c0c */ /* 0x000fda000bf25270 */
[----:B------:R-:W-:Y:S05]  /*2120*/  @!P1 BRA `(.L_x_25) ;  /* 0x0000001000409947 */ /* 0x000fea0003800000 */
[----:B------:R-:W-:-:S13]  /*2130*/  ISETP.GT.AND P1, PT, R20, 0x80, PT ;  /* 0x000000801400780c */ /* 0x000fda0003f24270 */
[----:B------:R-:W-:Y:S02]  /*2140*/  @!P1 IMAD.SHL.U32 R5, R3, 0x2000, RZ ;  /* 0x0000200003059824 */ /* 0x000fe400078e00ff */
[----:B------:R-:W-:Y:S01]  /*2150*/  @!P1 IMAD.U32 R4, RZ, RZ, UR41 ;  /* 0x00000029ff049e24 */ /* 0x000fe2000f8e00ff */
[----:B------:R-:W-:Y:S06]  /*2160*/  @!P1 BRA `(.L_x_26) ;  /* 0x0000000800909947 */ /* 0x000fec0003800000 */
[----:B------:R-:W-:Y:S02]  /*2170*/  IMAD.MOV.U32 R8, RZ, RZ, R3 ;  /* 0x000000ffff087224 */ /* 0x000fe400078e0003 */
[----:B------:R-:W-:Y:S02]  /*2180*/  IMAD.U32 R5, RZ, RZ, UR44 ;  /* 0x0000002cff057e24 */ /* 0x000fe4000f8e00ff */
[----:B------:R-:W-:-:S07]  /*2190*/  IMAD.U32 R4, RZ, RZ, UR41 ;  /* 0x00000029ff047e24 */ /* 0x000fce000f8e00ff */
.L_x_34:
[----:B------:R-:W-:Y:S01]  /*21a0*/  IMAD.MOV.U32 R7, RZ, RZ, 0x40000040 ;  /* 0x40000040ff077424 */ /* 0x000fe200078e00ff */
[----:B------:R-:W-:Y:S01]  /*21b0*/  LEA R6, R8, UR5, 0xa ;  /* 0x0000000508067c11 */ /* 0x000fe2000f8e50ff */
[----:B------:R-:W-:Y:S05]  /*21c0*/  YIELD ;  /* 0x0000000000007946 */ /* 0x000fea0003800000 */
[----:B------:R-:W-:Y:S05]  /*21d0*/  WARPSYNC.ALL ;  /* 0x0000000000007948 */ /* 0x000fea0003800000 */
[----:B------:R-:W-:Y:S01]  /*21e0*/  R2UR UR6, R6 ;  /* 0x00000000060672ca */ /* 0x000fe200000e0000 */
[----:B------:R-:W-:Y:S01]  /*21f0*/  WARPGROUP.ARRIVE ;  /* 0x00000000000079c5 */ /* 0x000fe20000000000 */
[----:B------:R-:W-:Y:S01]  /*2200*/  R2UR UR7, R7 ;  /* 0x00000000070772ca */ /* 0x000fe200000e0000 */
[----:B------:R-:W-:-:S05]  /*2210*/  VIADD R3, R8, 0x1 ;  /* 0x0000000108037836 */ /* 0x000fca0000000000 */
[----:B------:R-:W-:-:S04]  /*2220*/  ISETP.NE.AND P1, PT, R3, 0x9, PT ;  /* 0x000000090300780c */ /* 0x000fc80003f25270 */
[----:B------:R-:W-:Y:S02]  /*2230*/  SEL R9, RZ, 0x1, P1 ;  /* 0x00000001ff097807 */ /* 0x000fe40000800000 */
[----:B------:R-:W-:Y:S01]  /*2240*/  SEL R3, R3, RZ, P1 ;  /* 0x000000ff03037207 */ /* 0x000fe20000800000 */
[----:B------:R-:W-:Y:S01]  /*2250*/  HGMMA.64x128x16.F32.BF16 R24, R104, gdesc[UR4], R24, gsb0 ;  /* 0x01e0000468187df0 */ /* 0x000fe20008001818 */
[----:B------:R-:W-:Y:S02]  /*2260*/  LOP3.LUT R0, R0, R9, RZ, 0x3c, !PT ;  /* 0x0000000900007212 */ /* 0x000fe400078e3cff */
[----:B------:R-:W-:Y:S02]  /*2270*/  WARPGROUP.DEPBAR.LE gsb0, 0x0 ;  /* 0x00008000000079c5 */ /* 0x000fe40000010000 */
[----:B------:R-:W-:Y:S05]  /*2280*/  @!P0 BRA `(.L_x_27) ;  /* 0x0000000000048947 */ /* 0x000fea0003800000 */
[----:B------:R-:W-:Y:S01]  /*2290*/  BPT.TRAP 0x1 ;  /* 0x000000040000795c */ /* 0x000fe20000300000 */
.L_x_27:
[----:B------:R-:W0:Y:S01]  /*22a0*/  S2R R10, SR_CgaCtaId ;  /* 0x00000000000a7919 */ /* 0x000e220000008800 */
[----:B------:R-:W-:Y:S01]  /*22b0*/  MOV R9, 0x400 ;  /* 0x0000040000097802 */ /* 0x000fe20000000f00 */
[----:B------:R-:W-:Y:S01]  /*22c0*/  VIADD R20, R6, 0x2 ;  /* 0x0000000206147836 */ /* 0x000fe20000000000 */
[-C--:B------:R-:W-:Y:S01]  /*22d0*/  F2FP.F16.E4M3.UNPACK_B R7, R11.reuse ;  /* 0x0000000bff07723e */ /* 0x080fe200020006ff */
[----:B------:R-:W-:Y:S01]  /*22e0*/  IMAD.MOV.U32 R21, RZ, RZ, 0x40000040 ;  /* 0x40000040ff157424 */ /* 0x000fe200078e00ff */
[----:B------:R-:W-:Y:S02]  /*22f0*/  F2FP.F16.E4M3.UNPACK_B R11, R11.H1 ;  /* 0x0000000bff0b723e */ /* 0x000fe400030006ff */
[----:B------:R-:W-:Y:S01]  /*2300*/  R2UR UR6, R20 ;  /* 0x00000000140672ca */ /* 0x000fe200000e0000 */
[--C-:B------:R-:W-:Y:S01]  /*2310*/  HADD2.F32 R108, -RZ, R7.reuse.H0_H0 ;  /* 0x20000007ff6c7230 */ /* 0x100fe20000004100 */
[----:B------:R-:W-:Y:S01]  /*2320*/  R2UR UR7, R21 ;  /* 0x00000000150772ca */ /* 0x000fe200000e0000 */
[----:B------:R-:W-:Y:S01]  /*2330*/  HADD2.F32 R7, -RZ, R7.H1_H1 ;  /* 0x30000007ff077230 */ /* 0x000fe20000004100 */
[----:B------:R-:W-:Y:S01]  /*2340*/  SHF.L.U32 R21, R0, 0x1f, RZ ;  /* 0x0000001f00157819 */ /* 0x000fe200000006ff */
[----:B------:R-:W-:-:S03]  /*2350*/  HADD2.F32 R109, -RZ, R11.H0_H0 ;  /* 0x2000000bff6d7230 */ /* 0x000fc60000004100 */
[----:B------:R-:W-:Y:S01]  /*2360*/  F2FP.BF16.F32.PACK_AB R108, R7, R108 ;  /* 0x0000006c076c723e */ /* 0x000fe200000010ff */
[----:B------:R-:W-:Y:S01]  /*2370*/  IMAD R7, R8, 0x2000, R99 ;  /* 0x0000200008077824 */ /* 0x000fe200078e0263 */
[----:B0-----:R-:W-:Y:S01]  /*2380*/  LEA R15, R10, R9, 0x18 ;  /* 0x000000090a0f7211 */ /* 0x001fe200078ec0ff */
[----:B------:R-:W-:Y:S01]  /*2390*/  HADD2.F32 R10, -RZ, R11.H1_H1 ;  /* 0x3000000bff0a7230 */ /* 0x000fe20000004100 */
[-C--:B------:R-:W-:Y:S02]  /*23a0*/  F2FP.F16.E4M3.UNPACK_B R9, R13.reuse ;  /* 0x0000000dff09723e */ /* 0x080fe400020006ff */
[----:B------:R-:W-:Y:S01]  /*23b0*/  F2FP.F16.E4M3.UNPACK_B R13, R13.H1 ;  /* 0x0000000dff0d723e */ /* 0x000fe200030006ff */
[----:B------:R-:W-:Y:S01]  /*23c0*/  IMAD R14, R3, 0x8, R15 ;  /* 0x00000008030e7824 */ /* 0x000fe200078e020f */
[----:B------:R-:W-:Y:S01]  /*23d0*/  F2FP.BF16.F32.PACK_AB R109, R10, R109 ;  /* 0x0000006d0a6d723e */ /* 0x000fe200000010ff */
[--C-:B------:R-:W-:Y:S01]  /*23e0*/  HADD2.F32 R110, -RZ, R9.reuse.H0_H0 ;  /* 0x20000009ff6e7230 */ /* 0x100fe20000004100 */
[----:B------:R-:W-:Y:S01]  /*23f0*/  IADD3 R10, R15, R7, R94 ;  /* 0x000000070f0a7210 */ /* 0x000fe20007ffe05e */
[----:B------:R-:W-:Y:S01]  /*2400*/  HADD2.F32 R9, -RZ, R9.H1_H1 ;  /* 0x30000009ff097230 */ /* 0x000fe20000004100 */
[----:B------:R0:W1:Y:S01]  /*2410*/  SYNCS.PHASECHK.TRANS64.TRYWAIT P1, [R14+URZ], R21 ;  /* 0x000000150e0075a7 */ /* 0x000062000802017f */
[----:B------:R-:W-:-:S02]  /*2420*/  HADD2.F32 R111, -RZ, R13.H0_H0 ;  /* 0x2000000dff6f7230 */ /* 0x000fc40000004100 */
[----:B------:R-:W-:Y:S01]  /*2430*/  HADD2.F32 R12, -RZ, R13.H1_H1 ;  /* 0x3000000dff0c7230 */ /* 0x000fe20000004100 */
[----:B------:R-:W-:-:S04]  /*2440*/  F2FP.BF16.F32.PACK_AB R110, R9, R110 ;  /* 0x0000006e096e723e */ /* 0x000fc800000010ff */
[----:B------:R-:W-:-:S04]  /*2450*/  F2FP.BF16.F32.PACK_AB R111, R12, R111 ;  /* 0x0000006f0c6f723e */ /* 0x000fc800000010ff */
[----:B------:R-:W-:-:S06]  /*2460*/  WARPGROUP.ARRIVE ;  /* 0x00000000000079c5 */ /* 0x000fcc0000000000 */
[----:B------:R-:W-:Y:S03]  /*2470*/  HGMMA.64x128x16.F32.BF16 R24, R108, gdesc[UR4], R24, gsb0 ;  /* 0x01e000046c187df0 */ /* 0x000fe60008001818 */
[----:B------:R-:W-:Y:S02]  /*2480*/  WARPGROUP.DEPBAR.LE gsb0, 0x0 ;  /* 0x00008000000079c5 */ /* 0x000fe40000010000 */
[----:B------:R-:W-:Y:S04]  /*2490*/  LDS.U16 R9, [R10+0xa08] ;  /* 0x000a08000a097984 */ /* 0x000fe80000000400 */
[----:B------:R-:W2:Y:S04]  /*24a0*/  LDS.U16 R12, [R10+0x808] ;  /* 0x000808000a0c7984 */ /* 0x000ea80000000400 */
[----:B------:R-:W-:Y:S04]  /*24b0*/  LDS.U16 R7, [R10+0xa00] ;  /* 0x000a00000a077984 */ /* 0x000fe80000000400 */
[----:B------:R-:W3:Y:S01]  /*24c0*/  LDS.U16 R8, [R10+0x800] ;  /* 0x000800000a087984 */ /* 0x000ee20000000400 */
[----:B--2---:R-:W-:Y:S01]  /*24d0*/  PRMT R12, R12, 0x5410, R9 ;  /* 0x000054100c0c7816 */ /* 0x004fe20000000009 */
[----:B------:R-:W-:-:S03]  /*24e0*/  IMAD.MOV.U32 R9, RZ, RZ, 0x40000040 ;  /* 0x40000040ff097424 */ /* 0x000fc600078e00ff */
[-C--:B------:R-:W-:Y:S02]  /*24f0*/  F2FP.F16.E4M3.UNPACK_B R13, R12.reuse ;  /* 0x0000000cff0d723e */ /* 0x080fe400020006ff */
[----:B------:R-:W-:Y:S02]  /*2500*/  F2FP.F16.E4M3.UNPACK_B R12, R12.H1 ;  /* 0x0000000cff0c723e */ /* 0x000fe400030006ff */
[----:B---3--:R-:W-:Y:S01]  /*2510*/  PRMT R7, R8, 0x5410, R7 ;  /* 0x0000541008077816 */ /* 0x008fe20000000007 */
[----:B------:R-:W-:Y:S01]  /*2520*/  VIADD R8, R6, 0x4 ;  /* 0x0000000406087836 */ /* 0x000fe20000000000 */
[----:B------:R-:W-:Y:S01]  /*2530*/  R2UR UR7, R9 ;  /* 0x00000000090772ca */ /* 0x000fe200000e0000 */
[--C-:B------:R-:W-:Y:S01]  /*2540*/  HADD2.F32 R110, -RZ, R13.reuse.H0_H0 ;  /* 0x2000000dff6e7230 */ /* 0x100fe20000004100 */
[-C--:B------:R-:W-:Y:S01]  /*2550*/  F2FP.F16.E4M3.UNPACK_B R11, R7.reuse ;  /* 0x00000007ff0b723e */ /* 0x080fe200020006ff */
[----:B------:R-:W-:Y:S01]  /*2560*/  HADD2.F32 R111, -RZ, R12.H0_H0 ;  /* 0x2000000cff6f7230 */ /* 0x000fe20000004100 */
[----:B------:R-:W-:Y:S01]  /*2570*/  F2FP.F16.E4M3.UNPACK_B R7, R7.H1 ;  /* 0x00000007ff07723e */ /* 0x000fe200030006ff */
[----:B------:R-:W-:Y:S01]  /*2580*/  HADD2.F32 R13, -RZ, R13.H1_H1 ;  /* 0x3000000dff0d7230 */ /* 0x000fe20000004100 */
[----:B------:R-:W-:Y:S01]  /*2590*/  R2UR UR6, R8 ;  /* 0x00000000080672ca */ /* 0x000fe200000e0000 */
[----:B------:R-:W-:-:S02]  /*25a0*/  HADD2.F32 R108, -RZ, R11.H0_H0 ;  /* 0x2000000bff6c7230 */ /* 0x000fc40000004100 */
[----:B------:R-:W-:Y:S01]  /*25b0*/  HADD2.F32 R11, -RZ, R11.H1_H1 ;  /* 0x3000000bff0b7230 */ /* 0x000fe20000004100 */
[----:B------:R-:W-:Y:S01]  /*25c0*/  F2FP.BF16.F32.PACK_AB R110, R13, R110 ;  /* 0x0000006e0d6e723e */ /* 0x000fe200000010ff */
[--C-:B------:R-:W-:Y:S02]  /*25d0*/  HADD2.F32 R109, -RZ, R7.reuse.H0_H0 ;  /* 0x20000007ff6d7230 */ /* 0x100fe40000004100 */
[----:B------:R-:W-:Y:S01]  /*25e0*/  HADD2.F32 R8, -RZ, R7.H1_H1 ;  /* 0x30000007ff087230 */ /* 0x000fe20000004100 */
[----:B------:R-:W-:Y:S01]  /*25f0*/  F2FP.BF16.F32.PACK_AB R108, R11, R108 ;  /* 0x0000006c0b6c723e */ /* 0x000fe200000010ff */
[----:B------:R-:W-:Y:S02]  /*2600*/  HADD2.F32 R12, -RZ, R12.H1_H1 ;  /* 0x3000000cff0c7230 */ /* 0x000fe40000004100 */
[----:B------:R-:W-:Y:S01]  /*2610*/  VIADD R6, R6, 0x6 ;  /* 0x0000000606067836 */ /* 0x000fe20000000000 */
[----:B------:R-:W-:Y:S02]  /*2620*/  F2FP.BF16.F32.PACK_AB R109, R8, R109 ;  /* 0x0000006d086d723e */ /* 0x000fe400000010ff */
[----:B------:R-:W-:Y:S01]  /*2630*/  F2FP.BF16.F32.PACK_AB R111, R12, R111 ;  /* 0x0000006f0c6f723e */ /* 0x000fe200000010ff */
[----:B------:R-:W-:-:S03]  /*2640*/  IMAD.IADD R12, R97, 0x1, R10 ;  /* 0x00000001610c7824 */ /* 0x000fc600078e020a */
[----:B------:R-:W-:-:S06]  /*2650*/  WARPGROUP.ARRIVE ;  /* 0x00000000000079c5 */ /* 0x000fcc0000000000 */
[----:B------:R-:W-:Y:S01]  /*2660*/  HGMMA.64x128x16.F32.BF16 R24, R108, gdesc[UR4], R24, gsb0 ;  /* 0x01e000046c187df0 */ /* 0x000fe20008001818 */
[----:B------:R-:W-:Y:S02]  /*2670*/  R2UR UR6, R6 ;  /* 0x00000000060672ca */ /* 0x000fe400000e0000 */
[----:B------:R-:W-:Y:S02]  /*2680*/  WARPGROUP.DEPBAR.LE gsb0, 0x0 ;  /* 0x00008000000079c5 */ /* 0x000fe40000010000 */
[----:B------:R-:W-:Y:S04]  /*2690*/  LDS.U16 R7, [R12+0xa00] ;  /* 0x000a00000c077984 */ /* 0x000fe80000000400 */
[----:B------:R-:W2:Y:S04]  /*26a0*/  LDS.U16 R8, [R12+0x800] ;  /* 0x000800000c087984 */ /* 0x000ea80000000400 */
[----:B------:R-:W-:Y:S04]  /*26b0*/  LDS.U16 R9, [R12+0xa08] ;  /* 0x000a08000c097984 */ /* 0x000fe80000000400 */
[----:B------:R-:W3:Y:S01]  /*26c0*/  LDS.U16 R10, [R12+0x808] ;  /* 0x000808000c0a7984 */ /* 0x000ee20000000400 */
[----:B--2---:R-:W-:-:S04]  /*26d0*/  PRMT R7, R8, 0x5410, R7 ;  /* 0x0000541008077816 */ /* 0x004fc80000000007 */
[----:B------:R-:W-:Y:S02]  /*26e0*/  F2FP.F16.E4M3.UNPACK_B R8, R7 ;  /* 0x00000007ff08723e */ /* 0x000fe400020006ff */
[----:B---3--:R-:W-:-:S03]  /*26f0*/  PRMT R9, R10, 0x5410, R9 ;  /* 0x000054100a097816 */ /* 0x008fc60000000009 */
[--C-:B------:R-:W-:Y:S02]  /*2700*/  HADD2.F32 R108, -RZ, R8.reuse.H0_H0 ;  /* 0x20000008ff6c7230 */ /* 0x100fe40000004100 */
[----:B------:R-:W-:Y:S01]  /*2710*/  HADD2.F32 R11, -RZ, R8.H1_H1 ;  /* 0x30000008ff0b7230 */ /* 0x000fe20000004100 */
[----:B------:R-:W-:Y:S01]  /*2720*/  F2FP.F16.E4M3.UNPACK_B R8, R7.H1 ;  /* 0x00000007ff08723e */ /* 0x000fe200030006ff */
[----:B------:R-:W-:Y:S01]  /*2730*/  IMAD.MOV.U32 R7, RZ, RZ, 0x40000040 ;  /* 0x40000040ff077424 */ /* 0x000fe200078e00ff */
[-C--:B------:R-:W-:Y:S02]  /*2740*/  F2FP.F16.E4M3.UNPACK_B R10, R9.reuse ;  /* 0x00000009ff0a723e */ /* 0x080fe400020006ff */
[----:B------:R-:W-:Y:S01]  /*2750*/  F2FP.F16.E4M3.UNPACK_B R9, R9.H1 ;  /* 0x00000009ff09723e */ /* 0x000fe200030006ff */
[--C-:B------:R-:W-:Y:S01]  /*2760*/  HADD2.F32 R109, -RZ, R8.reuse.H0_H0 ;  /* 0x20000008ff6d7230 */ /* 0x100fe20000004100 */
[----:B------:R-:W-:Y:S01]  /*2770*/  R2UR UR7, R7 ;  /* 0x00000000070772ca */ /* 0x000fe200000e0000 */
[----:B------:R-:W-:Y:S01]  /*2780*/  HADD2.F32 R8, -RZ, R8.H1_H1 ;  /* 0x30000008ff087230 */ /* 0x000fe20000004100 */
[----:B------:R-:W-:Y:S01]  /*2790*/  F2FP.BF16.F32.PACK_AB R108, R11, R108 ;  /* 0x0000006c0b6c723e */ /* 0x000fe200000010ff */
[----:B------:R-:W-:-:S02]  /*27a0*/  HADD2.F32 R110, -RZ, R10.H0_H0 ;  /* 0x2000000aff6e7230 */ /* 0x000fc40000004100 */
[----:B------:R-:W-:Y:S01]  /*27b0*/  HADD2.F32 R7, -RZ, R10.H1_H1 ;  /* 0x3000000aff077230 */ /* 0x000fe20000004100 */
[----:B------:R-:W-:Y:S01]  /*27c0*/  F2FP.BF16.F32.PACK_AB R109, R8, R109 ;  /* 0x0000006d086d723e */ /* 0x000fe200000010ff */
[--C-:B------:R-:W-:Y:S02]  /*27d0*/  HADD2.F32 R111, -RZ, R9.reuse.H0_H0 ;  /* 0x20000009ff6f7230 */ /* 0x100fe40000004100 */
[----:B------:R-:W-:Y:S01]  /*27e0*/  HADD2.F32 R6, -RZ, R9.H1_H1 ;  /* 0x30000009ff067230 */ /* 0x000fe20000004100 */
[----:B------:R-:W-:-:S04]  /*27f0*/  F2FP.BF16.F32.PACK_AB R110, R7, R110 ;  /* 0x0000006e076e723e */ /* 0x000fc800000010ff */
[----:B------:R-:W-:-:S04]  /*2800*/  F2FP.BF16.F32.PACK_AB R111, R6, R111 ;  /* 0x0000006f066f723e */ /* 0x000fc800000010ff */
[----:B------:R-:W-:-:S06]  /*2810*/  WARPGROUP.ARRIVE ;  /* 0x00000000000079c5 */ /* 0x000fcc0000000000 */
[----:B------:R-:W-:Y:S03]  /*2820*/  HGMMA.64x128x16.F32.BF16 R24, R108, gdesc[UR4], R24, gsb0 ;  /* 0x01e000046c187df0 */ /* 0x000fe60008001818 */
[----:B------:R-:W-:Y:S02]  /*2830*/  WARPGROUP.DEPBAR.LE gsb0, 0x0 ;  /* 0x00008000000079c5 */ /* 0x000fe40000010000 */
[----:B01----:R-:W-:Y:S05]  /*2840*/  @!P0 BRA `(.L_x_28) ;  /* 0x0000000000048947 */ /* 0x003fea0003800000 */
[----:B------:R-:W-:Y:S01]  /*2850*/  BPT.TRAP 0x1 ;  /* 0x000000040000795c */ /* 0x000fe20000300000 */
.L_x_28:
[----:B------:R-:W-:Y:S01]  /*2860*/  IMAD R6, R4, 0x8, R15 ;  /* 0x0000000804067824 */ /* 0x000fe200078e020f */
[----:B------:R-:W-:-:S03]  /*2870*/  ISETP.GT.U32.AND P2, PT, R18, 0x1, PT ;  /* 0x000000011200780c */ /* 0x000fc60003f44070 */
[----:B------:R-:W-:-:S05]  /*2880*/  VIADD R6, R6, 0x48 ;  /* 0x0000004806067836 */ /* 0x000fca0000000000 */
[----:B------:R-:W-:-:S04]  /*2890*/  PRMT R6, RZ, 0x654, R6 ;  /* 0x00000654ff067816 */ /* 0x000fc80000000006 */
[----:B------:R0:W-:Y:S01]  /*28a0*/  SYNCS.ARRIVE.TRANS64.RED.A1T0 RZ, [R6+URZ], RZ ;  /* 0x000000ff06ff79a7 */ /* 0x0001e2000810043f */
[----:B------:R-:W-:Y:S05]  /*28b0*/  @P2 BRA `(.L_x_29) ;  /* 0x0000000000042947 */ /* 0x000fea0003800000 */
[----:B------:R-:W-:Y:S01]  /*28c0*/  BPT.TRAP 0x1 ;  /* 0x000000040000795c */ /* 0x000fe20000300000 */
.L_x_29:
[----:B------:R-:W-:-:S05]  /*28d0*/  VIADD R4, R4, 0x1 ;  /* 0x0000000104047836 */ /* 0x000fca0000000000 */
[----:B------:R-:W-:-:S04]  /*28e0*/  ISETP.NE.AND P2, PT, R4, 0x9, PT ;  /* 0x000000090400780c */ /* 0x000fc80003f45270 */
[----:B------:R-:W-:Y:S01]  /*28f0*/  SEL R4, R4, RZ, P2 ;  /* 0x000000ff04047207 */ /* 0x000fe20001000000 */
[----:B------:R-:W-:Y:S08]  /*2900*/  @!P0 BRA `(.L_x_30) ;  /* 0x0000000000048947 */ /* 0x000ff00003800000 */
[----:B------:R-:W-:Y:S01]  /*2910*/  BPT.TRAP 0x1 ;  /* 0x000000040000795c */ /* 0x000fe20000300000 */
.L_x_30:
[----:B------:R-:W-:Y:S04]  /*2920*/  BSSY B0, `(.L_x_31) ;  /* 0x0000004000007945 */ /* 0x000fe80003800000 */
[----:B------:R-:W-:Y:S05]  /*2930*/  @P1 BRA `(.L_x_32) ;  /* 0x0000000000081947 */ /* 0x000fea0003800000 */
[----:B------:R-:W1:Y:S02]  /*2940*/  SYNCS.PHASECHK.TRANS64.TRYWAIT P1, [R14+URZ], R21 ;  /* 0x000000150e0075a7 */ /* 0x000e64000802017f */
[----:B-1----:R-:W-:Y:S05]  /*2950*/  @!P1 BRA `(.L_x_33) ;  /* 0x0000006c00bc9947 */ /* 0x002fea0003800000 */
.L_x_32:
[----:B------:R-:W-:Y:S05]  /*2960*/  BSYNC B0 ;  /* 0x0000000000007941 */ /* 0x000fea0003800000 */
.L_x_31:
[----:B-1----:R-:W-:Y:S01]  /*2970*/  IMAD.SHL.U32 R21, R3, 0x2000, RZ ;  /* 0x0000200003157824 */ /* 0x002fe200078e00ff */
[C---:B------:R-:W-:Y:S01]  /*2980*/  ISETP.GT.AND P1, PT, R5.reuse, 0x2, PT ;  /* 0x000000020500780c */ /* 0x040fe20003f24270 */
[----:B------:R-:W-:-:S03]  /*2990*/  VIADD R5, R5, 0xffffffff ;  /* 0xffffffff05057836 */ /* 0x000fc60000000000 */
[----:B0-----:R-:W-:-:S05]  /*29a0*/  IADD3 R6, R15, R21, R94 ;  /* 0x000000150f067210 */ /* 0x001fca0007ffe05e */
[----:B------:R-:W-:Y:S01]  /*29b0*/  LDS.U16 R7, [R6+0xa00] ;  /* 0x000a000006077984 */ /* 0x000fe20000000400 */
[----:B------:R-:W-:-:S03]  /*29c0*/  IMAD.IADD R20, R97, 0x1, R6 ;  /* 0x0000000161147824 */ /* 0x000fc600078e0206 */
[----:B------:R-:W0:Y:S04]  /*29d0*/  LDS.U16 R8, [R6+0x800] ;  /* 0x0008000006087984 */ /* 0x000e280000000400 */
[----:B------:R-:W-:Y:S04]  /*29e0*/  LDS.U16 R9, [R6+0xa08] ;  /* 0x000a080006097984 */ /* 0x000fe80000000400 */
[----:B------:R-:W1:Y:S04]  /*29f0*/  LDS.U16 R10, [R6+0x808] ;  /* 0x00080800060a7984 */ /* 0x000e680000000400 */
        /* <DEDUP_REMOVED lines=15> */
[----:B------:R-:W-:Y:S01]  /*2af0*/  HADD2.F32 R106, -RZ, R10.H0_H0 ;  /* 0x2000000aff6a7230 */ /* 0x000fe20000004100 */
[----:B--2---:R-:W-:Y:S01]  /*2b00*/  PRMT R11, R12, 0x5410, R11 ;  /* 0x000054100c0b7816 */ /* 0x004fe2000000000b */
[--C-:B------:R-:W-:Y:S01]  /*2b10*/  HADD2.F32 R107, -RZ, R9.reuse.H0_H0 ;  /* 0x20000009ff6b7230 */ /* 0x100fe20000004100 */
[----:B------:R-:W-:Y:S01]  /*2b20*/  F2FP.BF16.F32.PACK_AB R105, R6, R105 ;  /* 0x000000690669723e */ /* 0x000fe200000010ff */
[----:B------:R-:W-:-:S02]  /*2b30*/  HADD2.F32 R8, -RZ, R9.H1_H1 ;  /* 0x30000009ff087230 */ /* 0x000fc40000004100 */
[----:B------:R-:W-:Y:S01]  /*2b40*/  HADD2.F32 R7, -RZ, R10.H1_H1 ;  /* 0x3000000aff077230 */ /* 0x000fe20000004100 */
[----:B---3--:R-:W-:Y:S02]  /*2b50*/  PRMT R13, R14, 0x5410, R13 ;  /* 0x000054100e0d7816 */ /* 0x008fe4000000000d */
[----:B------:R-:W-:Y:S01]  /*2b60*/  F2FP.BF16.F32.PACK_AB R107, R8, R107 ;  /* 0x0000006b086b723e */ /* 0x000fe200000010ff */
[----:B------:R-:W-:Y:S01]  /*2b70*/  IMAD.MOV.U32 R8, RZ, RZ, R3 ;  /* 0x000000ffff087224 */ /* 0x000fe200078e0003 */
[----:B------:R-:W-:Y:S01]  /*2b80*/  F2FP.BF16.F32.PACK_AB R106, R7, R106 ;  /* 0x0000006a076a723e */ /* 0x000fe200000010ff */
[----:B------:R-:W-:Y:S06]  /*2b90*/  @P1 BRA `(.L_x_34) ;  /* 0xfffffff400801947 */ /* 0x000fec000383ffff */
[----:B------:R-:W-:-:S07]  /*2ba0*/  IMAD.MOV.U32 R5, RZ, RZ, R21 ;  /* 0x000000ffff057224 */ /* 0x000fce00078e0015 */
.L_x_26:
[----:B------:R-:W-:Y:S01]  /*2bb0*/  IMAD.MOV.U32 R7, RZ, RZ, 0x40000040 ;  /* 0x40000040ff077424 */ /* 0x000fe200078e00ff */
[----:B------:R-:W-:Y:S01]  /*2bc0*/  LEA R6, R3, UR5, 0xa ;  /* 0x0000000503067c11 */ /* 0x000fe2000f8e50ff */
[----:B------:R-:W-:Y:S05]  /*2bd0*/  WARPSYNC.ALL ;  /* 0x0000000000007948 */ /* 0x000fea0003800000 */
[C---:B------:R-:W-:Y:S01]  /*2be0*/  R2UR UR6, R6.reuse ;  /* 0x00000000060672ca */ /* 0x040fe200000e0000 */
[----:B------:R-:W-:Y:S01]  /*2bf0*/  WARPGROUP.ARRIVE ;  /* 0x00000000000079c5 */ /* 0x000fe20000000000 */
[----:B------:R-:W-:Y:S01]  /*2c00*/  R2UR UR7, R7 ;  /* 0x00000000070772ca */ /* 0x000fe200000e0000 */
[----:B------:R-:W-:Y:S01]  /*2c10*/  VIADD R8, R6, 0x2 ;  /* 0x0000000206087836 */ /* 0x000fe20000000000 */
[----:B------:R-:W-:Y:S01]  /*2c20*/  F2FP.F16.E4M3.UNPACK_B R0, R11 ;  /* 0x0000000bff00723e */ /* 0x000fe200020006ff */
[----:B------:R-:W-:Y:S01]  /*2c30*/  IMAD.MOV.U32 R9, RZ, RZ, 0x40000040 ;  /* 0x40000040ff097424 */ /* 0x000fe200078e00ff */
[----:B------:R-:W-:-:S02]  /*2c40*/  F2FP.F16.E4M3.UNPACK_B R7, R13 ;  /* 0x0000000dff07723e */ /* 0x000fc400020006ff */
[----:B------:R-:W-:Y:S01]  /*2c50*/  F2FP.F16.E4M3.UNPACK_B R11, R11.H1 ;  /* 0x0000000bff0b723e */ /* 0x000fe200030006ff */
[--C-:B------:R-:W-:Y:S01]  /*2c60*/  HADD2.F32 R108, -RZ, R0.reuse.H0_H0 ;  /* 0x20000000ff6c7230 */ /* 0x100fe20000004100 */
[----:B------:R-:W-:Y:S01]  /*2c70*/  F2FP.F16.E4M3.UNPACK_B R13, R13.H1 ;  /* 0x0000000dff0d723e */ /* 0x000fe200030006ff */
[----:B------:R-:W-:Y:S01]  /*2c80*/  HADD2.F32 R3, -RZ, R0.H1_H1 ;  /* 0x30000000ff037230 */ /* 0x000fe20000004100 */
[----:B------:R-:W-:Y:S01]  /*2c90*/  IADD3 R5, R94, R99, R5 ;  /* 0x000000635e057210 */ /* 0x000fe20007ffe005 */
[----:B------:R-:W-:Y:S02]  /*2ca0*/  HADD2.F32 R110, -RZ, R7.H0_H0 ;  /* 0x20000007ff6e7230 */ /* 0x000fe40000004100 */
[----:B------:R-:W-:Y:S01]  /*2cb0*/  HGMMA.64x128x16.F32.BF16 R24, R104, gdesc[UR4], R24, gsb0 ;  /* 0x01e0000468187df0 */ /* 0x000fe20008001818 */
[----:B------:R-:W-:Y:S01]  /*2cc0*/  R2UR UR6, R8 ;  /* 0x00000000080672ca */ /* 0x000fe200000e0000 */
[--C-:B------:R-:W-:Y:S01]  /*2cd0*/  HADD2.F32 R109, -RZ, R11.reuse.H0_H0 ;  /* 0x2000000bff6d7230 */ /* 0x100fe20000004100 */
[----:B------:R-:W-:Y:S01]  /*2ce0*/  R2UR UR7, R9 ;  /* 0x00000000090772ca */ /* 0x000fe200000e0000 */
[----:B------:R-:W-:Y:S01]  /*2cf0*/  HADD2.F32 R0, -RZ, R11.H1_H1 ;  /* 0x3000000bff007230 */ /* 0x000fe20000004100 */
[----:B------:R-:W-:Y:S01]  /*2d00*/  F2FP.BF16.F32.PACK_AB R108, R3, R108 ;  /* 0x0000006c036c723e */ /* 0x000fe200000010ff */
[----:B------:R-:W-:Y:S01]  /*2d10*/  HADD2.F32 R7, -RZ, R7.H1_H1 ;  /* 0x30000007ff077230 */ /* 0x000fe20000004100 */
[----:B------:R-:W0:Y:S01]  /*2d20*/  S2R R9, SR_CgaCtaId ;  /* 0x0000000000097919 */ /* 0x000e220000008800 */
[--C-:B------:R-:W-:Y:S01]  /*2d30*/  HADD2.F32 R111, -RZ, R13.reuse.H0_H0 ;  /* 0x2000000dff6f7230 */ /* 0x100fe20000004100 */
[----:B------:R-:W-:Y:S01]  /*2d40*/  F2FP.BF16.F32.PACK_AB R109, R0, R109 ;  /* 0x0000006d006d723e */ /* 0x000fe200000010ff */
[----:B------:R-:W-:Y:S01]  /*2d50*/  HADD2.F32 R8, -RZ, R13.H1_H1 ;  /* 0x3000000dff087230 */ /* 0x000fe20000004100 */
[----:B------:R-:W-:-:S02]  /*2d60*/  F2FP.BF16.F32.PACK_AB R110, R7, R110 ;  /* 0x0000006e076e723e */ /* 0x000fc400000010ff */
[----:B------:R-:W-:Y:S02]  /*2d70*/  MOV R0, 0x400 ;  /* 0x0000040000007802 */ /* 0x000fe40000000f00 */
[----:B------:R-:W-:Y:S02]  /*2d80*/  F2FP.BF16.F32.PACK_AB R111, R8, R111 ;  /* 0x0000006f086f723e */ /* 0x000fe400000010ff */
[----:B0-----:R-:W-:Y:S01]  /*2d90*/  LEA R11, R9, R0, 0x18 ;  /* 0x00000000090b7211 */ /* 0x001fe200078ec0ff */
[----:B------:R-:W-:-:S04]  /*2da0*/  IMAD.MOV.U32 R9, RZ, RZ, 0x40000040 ;  /* 0x40000040ff097424 */ /* 0x000fc800078e00ff */
[----:B------:R-:W-:Y:S01]  /*2db0*/  IMAD.IADD R0, R11, 0x1, R5 ;  /* 0x000000010b007824 */ /* 0x000fe200078e0205 */
[----:B------:R-:W-:Y:S02]  /*2dc0*/  WARPGROUP.DEPBAR.LE gsb0, 0x0 ;  /* 0x00008000000079c5 */ /* 0x000fe40000010000 */
[----:B------:R-:W-:-:S06]  /*2dd0*/  WARPGROUP.ARRIVE ;  /* 0x00000000000079c5 */ /* 0x000fcc0000000000 */
[----:B------:R-:W-:Y:S01]  /*2de0*/  HGMMA.64x128x16.F32.BF16 R24, R108, gdesc[UR4], R24, gsb0 ;  /* 0x01e000046c187df0 */ /* 0x000fe20008001818 */
[----:B------:R-:W-:Y:S01]  /*2df0*/  R2UR UR7, R9 ;  /* 0x00000000090772ca */ /* 0x000fe200000e0000 */
[----:B------:R-:W-:Y:S01]  /*2e00*/  IMAD.IADD R9, R97, 0x1, R0 ;  /* 0x0000000161097824 */ /* 0x000fe200078e0200 */
[----:B------:R-:W-:Y:S02]  /*2e10*/  WARPGROUP.DEPBAR.LE gsb0, 0x0 ;  /* 0x00008000000079c5 */ /* 0x000fe40000010000 */
[----:B------:R-:W-:Y:S04]  /*2e20*/  LDS.U16 R3, [R0+0xa00] ;  /* 0x000a000000037984 */ /* 0x000fe80000000400 */
[----:B------:R-:W0:Y:S04]  /*2e30*/  LDS.U16 R8, [R0+0x800] ;  /* 0x0008000000087984 */ /* 0x000e280000000400 */
[----:B------:R-:W-:Y:S04]  /*2e40*/  LDS.U16 R5, [R0+0xa08] ;  /* 0x000a080000057984 */ /* 0x000fe80000000400 */
[----:B------:R-:W1:Y:S01]  /*2e50*/  LDS.U16 R10, [R0+0x808] ;  /* 0x00080800000a7984 */ /* 0x000e620000000400 */
[----:B0-----:R-:W-:Y:S01]  /*2e60*/  PRMT R3, R8, 0x5410, R3 ;  /* 0x0000541008037816 */ /* 0x001fe20000000003 */
[----:B------:R-:W-:-:S02]  /*2e70*/  VIADD R8, R6, 0x4 ;  /* 0x0000000406087836 */ /* 0x000fc40000000000 */
[----:B------:R-:W-:Y:S01]  /*2e80*/  VIADD R6, R6, 0x6 ;  /* 0x0000000606067836 */ /* 0x000fe20000000000 */
[-C--:B------:R-:W-:Y:S02]  /*2e90*/  F2FP.F16.E4M3.UNPACK_B R7, R3.reuse ;  /* 0x00000003ff07723e */ /* 0x080fe400020006ff */
[----:B------:R-:W-:Y:S02]  /*2ea0*/  F2FP.F16.E4M3.UNPACK_B R3, R3.H1 ;  /* 0x00000003ff03723e */ /* 0x000fe400030006ff */
[----:B-1----:R-:W-:Y:S01]  /*2eb0*/  PRMT R5, R10, 0x5410, R5 ;  /* 0x000054100a057816 */ /* 0x002fe20000000005 */
[----:B------:R-:W-:Y:S01]  /*2ec0*/  HADD2.F32 R108, -RZ, R7.H0_H0 ;  /* 0x20000007ff6c7230 */ /* 0x000fe20000004100 */
[----:B------:R-:W-:Y:S01]  /*2ed0*/  R2UR UR6, R8 ;  /* 0x00000000080672ca */ /* 0x000fe200000e0000 */
[--C-:B------:R-:W-:Y:S01]  /*2ee0*/  HADD2.F32 R109, -RZ, R3.reuse.H0_H0 ;  /* 0x20000003ff6d7230 */ /* 0x100fe20000004100 */
[-C--:B------:R-:W-:Y:S01]  /*2ef0*/  F2FP.F16.E4M3.UNPACK_B R10, R5.reuse ;  /* 0x00000005ff0a723e */ /* 0x080fe200020006ff */
[----:B------:R-:W-:Y:S01]  /*2f00*/  HADD2.F32 R8, -RZ, R3.H1_H1 ;  /* 0x30000003ff087230 */ /* 0x000fe20000004100 */
[----:B------:R-:W-:Y:S01]  /*2f10*/  F2FP.F16.E4M3.UNPACK_B R5, R5.H1 ;  /* 0x00000005ff05723e */ /* 0x000fe200030006ff */
[----:B------:R-:W-:-:S02]  /*2f20*/  HADD2.F32 R7, -RZ, R7.H1_H1 ;  /* 0x30000007ff077230 */ /* 0x000fc40000004100 */
[--C-:B------:R-:W-:Y:S01]  /*2f30*/  HADD2.F32 R110, -RZ, R10.reuse.H0_H0 ;  /* 0x2000000aff6e7230 */ /* 0x100fe20000004100 */
[----:B------:R-:W-:Y:S01]  /*2f40*/  F2FP.BF16.F32.PACK_AB R109, R8, R109 ;  /* 0x0000006d086d723e */ /* 0x000fe200000010ff */
[----:B------:R-:W-:Y:S01]  /*2f50*/  HADD2.F32 R3, -RZ, R10.H1_H1 ;  /* 0x3000000aff037230 */ /* 0x000fe20000004100 */
[----:B------:R-:W-:Y:S01]  /*2f60*/  F2FP.BF16.F32.PACK_AB R108, R7, R108 ;  /* 0x0000006c076c723e */ /* 0x000fe200000010ff */
[--C-:B------:R-:W-:Y:S02]  /*2f70*/  HADD2.F32 R111, -RZ, R5.reuse.H0_H0 ;  /* 0x20000005ff6f7230 */ /* 0x100fe40000004100 */
[----:B------:R-:W-:Y:S01]  /*2f80*/  HADD2.F32 R10, -RZ, R5.H1_H1 ;  /* 0x30000005ff0a7230 */ /* 0x000fe20000004100 */
[----:B------:R-:W-:Y:S01]  /*2f90*/  F2FP.BF16.F32.PACK_AB R110, R3, R110 ;  /* 0x0000006e036e723e */ /* 0x000fe200000010ff */
[----:B------:R-:W-:-:S03]  /*2fa0*/  IMAD.MOV.U32 R7, RZ, RZ, 0x40000040 ;  /* 0x40000040ff077424 */ /* 0x000fc600078e00ff */
[----:B------:R-:W-:-:S04]  /*2fb0*/  F2FP.BF16.F32.PACK_AB R111, R10, R111 ;  /* 0x0000006f0a6f723e */ /* 0x000fc800000010ff */
[----:B------:R-:W-:-:S06]  /*2fc0*/  WARPGROUP.ARRIVE ;  /* 0x00000000000079c5 */ /* 0x000fcc0000000000 */
[----:B------:R-:W-:Y:S01]  /*2fd0*/  HGMMA.64x128x16.F32.BF16 R24, R108, gdesc[UR4], R24, gsb0 ;  /* 0x01e000046c187df0 */ /* 0x000fe20008001818 */
[----:B------:R-:W-:Y:S02]  /*2fe0*/  R2UR UR6, R6 ;  /* 0x00000000060672ca */ /* 0x000fe400000e0000 */
[----:B------:R-:W-:Y:S01]  /*2ff0*/  R2UR UR7, R7 ;  /* 0x00000000070772ca */ /* 0x000fe200000e0000 */
        /* <DEDUP_REMOVED lines=26> */
[----:B------:R-:W-:Y:S05]  /*31a0*/  @!P0 BRA `(.L_x_35) ;  /* 0x0000000000048947 */ /* 0x000fea0003800000 */
[----:B------:R-:W-:Y:S01]  /*31b0*/  BPT.TRAP 0x1 ;  /* 0x000000040000795c */ /* 0x000fe20000300000 */
.L_x_35:
[----:B------:R-:W-:Y:S01]  /*31c0*/  IMAD R4, R4, 0x8, R11 ;  /* 0x0000000804047824 */ /* 0x000fe200078e020b */
[----:B------:R-:W-:-:S03]  /*31d0*/  ISETP.GT.U32.AND P1, PT, R18, 0x1, PT ;  /* 0x000000011200780c */ /* 0x000fc60003f24070 */
[----:B------:R-:W-:-:S05]  /*31e0*/  VIADD R4, R4, 0x48 ;  /* 0x0000004804047836 */ /* 0x000fca0000000000 */
[----:B------:R-:W-:-:S04]  /*31f0*/  PRMT R4, RZ, 0x654, R4 ;  /* 0x00000654ff047816 */ /* 0x000fc80000000004 */
[----:B------:R0:W-:Y:S01]  /*3200*/  SYNCS.ARRIVE.TRANS64.RED.A1T0 RZ, [R4+URZ], RZ ;  /* 0x000000ff04ff79a7 */ /* 0x0001e2000810043f */
[----:B------:R-:W-:Y:S05]  /*3210*/  @P1 BRA `(.L_x_25) ;  /* 0x0000000000041947 */ /* 0x000fea0003800000 */
[----:B------:R-:W-:Y:S01]  /*3220*/  BPT.TRAP 0x1 ;  /* 0x000000040000795c */ /* 0x000fe20000300000 */
.L_x_25:
[----:B------:R-:W-:Y:S05]  /*3230*/  @!P0 BRA `(.L_x_36) ;  /* 0x0000000000048947 */ /* 0x000fea0003800000 */
[----:B------:R-:W-:Y:S01]  /*3240*/  BPT.TRAP 0x1 ;  /* 0x000000040000795c */ /* 0x000fe20000300000 */
.L_x_36:
[----:B------:R-:W1:Y:S01]  /*3250*/  S2UR UR7, SR_CgaCtaId ;  /* 0x00000000000779c3 */ /* 0x000e620000008800 */
[----:B------:R-:W-:Y:S01]  /*3260*/  UIADD3 UR6, UR44, UR41, URZ ;  /* 0x000000292c067290 */ /* 0x000fe2000fffe03f */
[----:B------:R-:W-:-:S03]  /*3270*/  ISETP.GT.U32.AND P0, PT, R18, 0x1, PT ;  /* 0x000000011200780c */ /* 0x000fc60003f04070 */
[----:B------:R-:W-:-:S04]  /*3280*/  UIMAD.WIDE.U32 UR4, UR6, 0x38e38e39, URZ ;  /* 0x38e38e39060478a5 */ /* 0x000fc8000f8e003f */
[----:B------:R-:W-:-:S03]  /*3290*/  USHF.R.U32.HI UR4, URZ, 0x1, UR5 ;  /* 0x000000013f047899 */ /* 0x000fc60008011605 */
[----:B------:R-:W-:Y:S01]  /*32a0*/  UMOV UR5, 0x400 ;  /* 0x0000040000057882 */ /* 0x000fe20000000000 */
[----:B------:R-:W-:Y:S02]  /*32b0*/  UIMAD UR6, UR4, -0x9, UR6 ;  /* 0xfffffff7040678a4 */ /* 0x000fe4000f8e0206 */
[----:B-1----:R-:W-:-:S04]  /*32c0*/  ULEA UR5, UR7, UR5, 0x18 ;  /* 0x0000000507057291 */ /* 0x002fc8000f8ec03f */
[----:B------:R-:W-:-:S04]  /*32d0*/  ULEA UR6, UR6, UR5, 0x3 ;  /* 0x0000000506067291 */ /* 0x000fc8000f8e183f */
[----:B------:R-:W-:-:S04]  /*32e0*/  UIADD3 UR6, UR6, 0x48, URZ ;  /* 0x0000004806067890 */ /* 0x000fc8000fffe03f */
[----:B------:R-:W-:-:S09]  /*32f0*/  UPRMT UR6, URZ, 0x654, UR6 ;  /* 0x000006543f067896 */ /* 0x000fd20008000006 */
[----:B------:R-:W-:Y:S01]  /*3300*/  SYNCS.ARRIVE.TRANS64.RED.A1T0 RZ, [UR6], RZ ;  /* 0x000000ffffff79a7 */ /* 0x000fe20008100406 */
[----:B------:R-:W-:Y:S05]  /*3310*/  @P0 BRA `(.L_x_37) ;  /* 0x0000000000040947 */ /* 0x000fea0003800000 */
[----:B------:R-:W-:Y:S01]  /*3320*/  BPT.TRAP 0x1 ;  /* 0x000000040000795c */ /* 0x000fe20000300000 */
.L_x_37:
[----:B------:R-:W-:Y:S01]  /*3330*/  IMAD.SHL.U32 R3, R102, 0x80, RZ ;  /* 0x0000008066037824 */ /* 0x000fe200078e00ff */
[----:B------:R-:W-:Y:S01]  /*3340*/  UIADD3 UR41, UR43, UR41, URZ ;  /* 0x000000292b297290 */ /* 0x000fe2000fffe03f */
[----:B------:R-:W-:Y:S01]  /*3350*/  SHF.R.S32.HI R11, RZ, 0x1f, R23 ;  /* 0x0000001fff0b7819 */ /* 0x000fe20000011417 */
[----:B------:R-:W-:Y:S01]  /*3360*/  UISETP.GE.U32.AND UP1, UPT, UR43, 0x9, UPT ;  /* 0x000000092b00788c */ /* 0x000fe2000bf26070 */
[----:B------:R-:W-:Y:S01]  /*3370*/  IMAD.SHL.U32 R6, R103, 0x80, RZ ;  /* 0x0000008067067824 */ /* 0x000fe200078e00ff */
[----:B------:R-:W-:Y:S01]  /*3380*/  ULDC UR7, c[0x0][0x288] ;  /* 0x0000a20000077ab9 */ /* 0x000fe20000000800 */
[C---:B------:R-:W-:Y:S01]  /*3390*/  LOP3.LUT R8, R3.reuse, 0x6, R96, 0xf8, !PT ;  /* 0x0000000603087812 */ /* 0x040fe200078ef860 */
[----:B------:R-:W-:Y:S01]  /*33a0*/  UISETP.GT.U32.AND UP0, UPT, UR41, 0x8, UPT ;  /* 0x000000082900788c */ /* 0x000fe2000bf04070 */
[----:B------:R-:W-:Y:S01]  /*33b0*/  ISETP.GE.AND P0, PT, R3, UR7, PT ;  /* 0x0000000703007c0c */ /* 0x000fe2000bf06270 */
[----:B------:R-:W-:Y:S01]  /*33c0*/  ULDC.64 UR4, c[0x0][0x7d0] ;  /* 0x0001f40000047ab9 */ /* 0x000fe20000000a00 */
[--C-:B------:R-:W-:Y:S01]  /*33d0*/  SHF.R.S32.HI R9, RZ, 0x1f, R8.reuse ;  /* 0x0000001fff097819 */ /* 0x100fe20000011408 */
[----:B------:R-:W-:Y:S01]  /*33e0*/  ULDC UR10, c[0x0][0x284] ;  /* 0x0000a100000a7ab9 */ /* 0x000fe20000000800 */
[----:B------:R-:W-:Y:S01]  /*33f0*/  IMAD R0, R11, UR4, RZ ;  /* 0x000000040b007c24 */ /* 0x000fe2000f8e02ff */
[----:B------:R-:W-:Y:S01]  /*3400*/  UISETP.LT.U32.AND UP0, UPT, UR43, 0x9, UP0 ;  /* 0x000000092b00788c */ /* 0x000fe20008701070 */
[----:B------:R-:W-:Y:S01]  /*3410*/  ISETP.GE.OR P0, PT, R6, UR10, P0 ;  /* 0x0000000a06007c0c */ /* 0x000fe20008706670 */
[----:B0-----:R-:W-:Y:S01]  /*3420*/  IMAD.WIDE.U32 R4, R23, UR4, R8 ;  /* 0x0000000417047c25 */ /* 0x001fe2000f8e0008 */
[----:B------:R-:W-:Y:S01]  /*3430*/  ULDC.64 UR8, c[0x0][0x7c8] ;  /* 0x0001f20000087ab9 */ /* 0x000fe20000000a00 */
[----:B------:R-:W-:-:S02]  /*3440*/  USEL UR6, URZ, 0x1, !UP0 ;  /* 0x000000013f067887 */ /* 0x000fc4000c000000 */
[----:B------:R-:W-:Y:S01]  /*3450*/  IMAD R7, R23, UR5, R0 ;  /* 0x0000000517077c24 */ /* 0x000fe2000f8e0200 */
[----:B------:R-:W-:Y:S01]  /*3460*/  @UP1 UIMAD.WIDE.U32 UR4, UR41, 0x38e38e39, URZ ;  /* 0x38e38e39290418a5 */ /* 0x000fe2000f8e003f */
[----:B------:R-:W-:Y:S01]  /*3470*/  IMAD.WIDE R102, R103, 0x80, R88 ;  /* 0x0000008067667825 */ /* 0x000fe200078e0258 */
[----:B------:R-:W-:Y:S02]  /*3480*/  ULOP3.LUT UR40, UR40, UR6, URZ, 0x3c, !UPT ;  /* 0x0000000628287292 */ /* 0x000fe4000f8e3c3f */
[----:B------:R-:W-:Y:S01]  /*3490*/  @UP1 USHF.R.U32.HI UR4, URZ, 0x1, UR5 ;  /* 0x000000013f041899 */ /* 0x000fe20008011605 */
[----:B------:R-:W-:Y:S02]  /*34a0*/  IMAD.IADD R5, R5, 0x1, R7 ;  /* 0x0000000105057824 */ /* 0x000fe400078e0207 */
[----:B------:R-:W-:Y:S01]  /*34b0*/  IMAD R7, R103, UR8, RZ ;  /* 0x0000000867077c24 */ /* 0x000fe2000f8e02ff */
[----:B------:R-:W-:Y:S01]  /*34c0*/  @UP1 ULOP3.LUT UR40, UR40, 0x1, UR4, 0x78, !UPT ;  /* 0x0000000128281892 */ /* 0x000fe2000f8e7804 */
[----:B------:R-:W-:-:S04]  /*34d0*/  IMAD.WIDE.U32 R104, R102, UR8, R4 ;  /* 0x0000000866687c25 */ /* 0x000fc8000f8e0004 */
[----:B------:R-:W-:Y:S02]  /*34e0*/  IMAD R7, R102, UR9, R7 ;  /* 0x0000000966077c24 */ /* 0x000fe4000f8e0207 */
[----:B------:R-:W-:Y:S01]  /*34f0*/  IMAD.MOV.U32 R0, RZ, RZ, -0x1 ;  /* 0xffffffffff007424 */ /* 0x000fe200078e00ff */
[----:B------:R-:W-:Y:S06]  /*3500*/  @P0 BRA `(.L_x_38) ;  /* 0x00000040001c0947 */ /* 0x000fec0003800000 */
[----:B-----5:R-:W-:Y:S01]  /*3510*/  FSETP.NEU.AND P0, PT, R90, RZ, PT ;  /* 0x000000ff5a00720b */ /* 0x020fe20003f0d000 */
[----:B------:R-:W-:Y:S01]  /*3520*/  IMAD.IADD R4, R95, 0x1, -R3 ;  /* 0x000000015f047824 */ /* 0x000fe200078e0a03 */
[----:B------:R-:W-:Y:S01]  /*3530*/  BSSY B0, `(.L_x_38) ;  /* 0x0000404000007945 */ /* 0x000fe20003800000 */
[----:B------:R-:W-:Y:S02]  /*3540*/  IMAD.IADD R3, R101, 0x1, -R6 ;  /* 0x0000000165037824 */ /* 0x000fe400078e0a06 */
[----:B------:R-:W-:Y:S01]  /*3550*/  IMAD.IADD R113, R105, 0x1, R7 ;  /* 0x0000000169717824 */ /* 0x000fe200078e0207 */
[----:B------:R-:W-:-:S04]  /*3560*/  ISETP.GT.AND P2, PT, R4, RZ, PT ;  /* 0x000000ff0400720c */ /* 0x000fc80003f44270 */
[----:B------:R-:W-:-:S03]  /*3570*/  ISETP.GT.AND P1, PT, R3, RZ, P2 ;  /* 0x000000ff0300720c */ /* 0x000fc60001724270 */
[----:B------:R-:W-:Y:S10]  /*3580*/  @!P0 BRA `(.L_x_39) ;  /* 0x0000002c00288947 */ /* 0x000ff40003800000 */
[----:B------:R-:W0:Y:S01]  /*3590*/  LDC.64 R108, c[0x0][0x7b8] ;  /* 0x0001ee00ff6c7b82 */ /* 0x000e220000000a00 */
[----:B------:R-:W-:-:S07]  /*35a0*/  ULDC.64 UR4, c[0x0][0x7c0] ;  /* 0x0001f00000047ab9 */ /* 0x000fce0000000a00 */
[----:B------:R-:W1:Y:S08]  /*35b0*/  LDC.64 R110, c[0x0][0x7b0] ;  /* 0x0001ec00ff6e7b82 */ /* 0x000e700000000a00 */
[----:B------:R-:W2:Y:S01]  /*35c0*/  LDC.64 R114, c[0x0][0x7a8] ;  /* 0x0001ea00ff727b82 */ /* 0x000ea20000000a00 */
[-C--:B0-----:R-:W-:Y:S02]  /*35d0*/  IMAD R6, R11, R108.reuse, RZ ;  /* 0x0000006c0b067224 */ /* 0x081fe400078e02ff */
[----:B------:R-:W-:-:S04]  /*35e0*/  IMAD.WIDE.U32 R106, R23, R108, R8 ;  /* 0x0000006c176a7225 */ /* 0x000fc800078e0008 */
[----:B------:R-:W-:Y:S02]  /*35f0*/  IMAD R105, R23, R109, R6 ;  /* 0x0000006d17697224 */ /* 0x000fe400078e0206 */
[-C--:B-1----:R-:W-:Y:S02]  /*3600*/  IMAD R5, R103, R110.reuse, RZ ;  /* 0x0000006e67057224 */ /* 0x082fe400078e02ff */
[----:B------:R-:W-:Y:S02]  /*3610*/  IMAD.IADD R13, R107, 0x1, R105 ;  /* 0x000000016b0d7824 */ /* 0x000fe400078e0269 */
[----:B------:R-:W-:Y:S02]  /*3620*/  IMAD.MOV.U32 R12, RZ, RZ, R106 ;  /* 0x000000ffff0c7224 */ /* 0x000fe400078e006a */
[C---:B------:R-:W-:Y:S02]  /*3630*/  IMAD R109, R102.reuse, R111, R5 ;  /* 0x0000006f666d7224 */ /* 0x040fe400078e0205 */
[----:B------:R-:W-:-:S04]  /*3640*/  IMAD.WIDE.U32 R6, R102, R110, R12 ;  /* 0x0000006e66067225 */ /* 0x000fc800078e000c */
[----:B------:R-:W-:Y:S01]  /*3650*/  IMAD.IADD R5, R7, 0x1, R109 ;  /* 0x0000000107057824 */ /* 0x000fe200078e026d */
[----:B--2---:R-:W-:-:S04]  /*3660*/  LEA R14, P0, R6, R114, 0x1 ;  /* 0x00000072060e7211 */ /* 0x004fc800078008ff */
[----:B------:R-:W-:-:S05]  /*3670*/  LEA.HI.X R15, R6, R115, R5, 0x1, P0 ;  /* 0x00000073060f7211 */ /* 0x000fca00000f0c05 */
[----:B------:R0:W2:Y:S01]  /*3680*/  @P1 LDG.E.LTC128B.U16 R5, desc[UR36][R14.64] ;  /* 0x000000240e051981 */ /* 0x0000a2000c1e1520 */
[----:B------:R-:W-:Y:S01]  /*3690*/  LEA R10, P0, R104, UR4, 0x1 ;  /* 0x00000004680a7c11 */ /* 0x000fe2000f8008ff */
[----:B------:R-:W-:Y:S01]  /*36a0*/  IMAD.WIDE.U32 R6, R102, R110, R8 ;  /* 0x0000006e66067225 */ /* 0x000fe200078e0008 */
[----:B------:R-:W-:Y:S03]  /*36b0*/  BSSY B1, `(.L_x_40) ;  /* 0x0000012000017945 */ /* 0x000fe60003800000 */
[----:B------:R-:W-:Y:S02]  /*36c0*/  IMAD.IADD R7, R109, 0x1, R7 ;  /* 0x000000016d077824 */ /* 0x000fe400078e0207 */
[----:B------:R-:W-:Y:S01]  /*36d0*/  IMAD.WIDE.U32 R20, R23, R108, R6 ;  /* 0x0000006c17147225 */ /* 0x000fe200078e0006 */
[----:B0-----:R-:W-:-:S03]  /*36e0*/  SHF.L.U64.HI R15, R110, 0x3, R111 ;  /* 0x000000036e0f7819 */ /* 0x001fc6000001026f */
[----:B------:R-:W-:Y:S01]  /*36f0*/  IMAD.IADD R7, R105, 0x1, R21 ;  /* 0x0000000169077824 */ /* 0x000fe200078e0215 */
[----:B------:R-:W-:Y:S01]  /*3700*/  LEA R6, P4, R20, R114, 0x1 ;  /* 0x0000007214067211 */ /* 0x000fe200078808ff */
[----:B------:R-:W-:-:S03]  /*3710*/  IMAD.SHL.U32 R14, R110, 0x8, RZ ;  /* 0x000000086e0e7824 */ /* 0x000fc600078e00ff */
[----:B------:R-:W-:Y:S01]  /*3720*/  LEA.HI.X R7, R20, R115, R7, 0x1, P4 ;  /* 0x0000007314077211 */ /* 0x000fe200020f0c07 */
[----:B--2---:R-:W-:-:S04]  /*3730*/  IMAD.U32 R11, R5, 0x10000, RZ ;  /* 0x00010000050b7824 */ /* 0x004fc800078e00ff */
[----:B------:R-:W-:-:S04]  /*3740*/  FMUL R11, R11, R90 ;  /* 0x0000005a0b0b7220 */ /* 0x000fc80000400000 */
[----:B------:R-:W-:Y:S01]  /*3750*/  FFMA R24, R24, R22, R11 ;  /* 0x0000001618187223 */ /* 0x000fe2000000000b */
[----:B------:R-:W-:Y:S02]  /*3760*/  LEA.HI.X R11, R104, UR5, R113, 0x1, P0 ;  /* 0x00000005680b7c11 */ /* 0x000fe400080f0c71 */
[----:B------:R-:W-:Y:S02]  /*3770*/  ISETP.GT.AND P0, PT, R4, 0x1, PT ;  /* 0x000000010400780c */ /* 0x000fe40003f04270 */
[----:B------:R-:W-:Y:S02]  /*3780*/  F2FP.BF16.F32.PACK_AB R24, RZ, R24 ;  /* 0x00000018ff18723e */ /* 0x000fe400000010ff */
[----:B------:R-:W-:-:S03]  /*3790*/  ISETP.GT.AND P3, PT, R3, RZ, P0 ;  /* 0x000000ff0300720c */ /* 0x000fc60000764270 */
[----:B------:R0:W-:Y:S10]  /*37a0*/  @P1 STG.E.U16 desc[UR36][R10.64], R24 ;  /* 0x000000180a001986 */ /* 0x0001f4000c101524 */
[----:B------:R-:W-:Y:S05]  /*37b0*/  @!P3 BRA `(.L_x_41) ;  /* 0x000000000004b947 */ /* 0x000fea0003800000 */
[----:B------:R1:W5:Y:S02]  /*37c0*/  LDG.E.LTC128B.U16 R5, desc[UR36][R6.64+0x2] ;  /* 0x0000022406057981 */ /* 0x000364000c1e1520 */
.L_x_41:
[----:B------:R-:W-:Y:S05]  /*37d0*/  BSYNC B1 ;  /* 0x0000000000017941 */ /* 0x000fea0003800000 */
.L_x_40:
[----:B-----5:R-:W-:Y:S01]  /*37e0*/  IMAD.U32 R103, R5, 0x10000, RZ ;  /* 0x0001000005677824 */ /* 0x020fe200078e00ff */
[----:B------:R-:W-:Y:S01]  /*37f0*/  ISETP.GT.AND P2, PT, R3, 0x8, P2 ;  /* 0x000000080300780c */ /* 0x000fe20001744270 */
[----:B------:R-:W-:Y:S01]  /*3800*/  IMAD.WIDE.U32 R20, R102, R110, R14 ;  /* 0x0000006e66147225 */ /* 0x000fe200078e000e */
[----:B0-----:R-:W-:-:S03]  /*3810*/  PRMT R24, R5, 0x7610, R24 ;  /* 0x0000761005187816 */ /* 0x001fc60000000018 */
[----:B------:R-:W-:Y:S01]  /*3820*/  FMUL R12, R103, R90 ;  /* 0x0000005a670c7220 */ /* 0x000fe20000400000 */
[----:B------:R-:W-:Y:S01]  /*3830*/  IMAD.IADD R109, R109, 0x1, R21 ;  /* 0x000000016d6d7824 */ /* 0x000fe200078e0215 */
[----:B------:R-:W-:Y:S02]  /*3840*/  IADD3 R106, P1, R106, R20, RZ ;  /* 0x000000146a6a7210 */ /* 0x000fe40007f3e0ff */
[----:B------:R-:W-:-:S03]  /*3850*/  FFMA R12, R25, R22, R12 ;  /* 0x00000016190c7223 */ /* 0x000fc6000000000c */
[----:B------:R-:W-:Y:S02]  /*3860*/  IMAD.X R13, R109, 0x1, R13, P1 ;  /* 0x000000016d0d7824 */ /* 0x000fe400008e060d */
[----:B------:R-:W-:Y:S02]  /*3870*/  F2FP.BF16.F32.PACK_AB R12, RZ, R12 ;  /* 0x0000000cff0c723e */ /* 0x000fe400000010ff */
[----:B------:R-:W-:Y:S02]  /*3880*/  LEA R14, P1, R106, R114, 0x1 ;  /* 0x000000726a0e7211 */ /* 0x000fe400078208ff */
[----:B------:R-:W-:Y:S02]  /*3890*/  PRMT R21, R12, 0x7610, R21 ;  /* 0x000076100c157816 */ /* 0x000fe40000000015 */
[----:B------:R-:W-:-:S03]  /*38a0*/  LEA.HI.X R15, R106, R115, R13, 0x1, P1 ;  /* 0x000000736a0f7211 */ /* 0x000fc600008f0c0d */
[----:B------:R0:W-:Y:S04]  /*38b0*/  @P3 STG.E.U16 desc[UR36][R10.64+0x2], R21 ;  /* 0x000002150a003986 */ /* 0x0001e8000c101524 */
[----:B------:R-:W2:Y:S01]  /*38c0*/  @P2 LDG.E.LTC128B.U16 R24, desc[UR36][R14.64] ;  /* 0x000000240e182981 */ /* 0x000ea2000c1e1520 */
[----:B------:R-:W-:Y:S01]  /*38d0*/  IADD3 R20, P1, R8, R20, RZ ;  /* 0x0000001408147210 */ /* 0x000fe20007f3e0ff */
[----:B------:R-:W-:Y:S01]  /*38e0*/  BSSY B1, `(.L_x_42) ;  /* 0x0000011000017945 */ /* 0x000fe20003800000 */
[----:B------:R-:W-:Y:S02]  /*38f0*/  SHF.L.U64.HI R13, R91, 0x1, R92 ;  /* 0x000000015b0d7819 */ /* 0x000fe4000001025c */
[----:B------:R-:W-:Y:S01]  /*3900*/  ISETP.GT.AND P0, PT, R3, 0x8, P0 ;  /* 0x000000080300780c */ /* 0x000fe20000704270 */
[----:B0-----:R-:W-:Y:S01]  /*3910*/  IMAD.X R21, R9, 0x1, R109, P1 ;  /* 0x0000000109157824 */ /* 0x001fe200008e066d */
[----:B------:R-:W-:Y:S01]  /*3920*/  LEA R12, P1, R91, R10, 0x1 ;  /* 0x0000000a5b0c7211 */ /* 0x000fe200078208ff */
[----:B------:R-:W-:-:S04]  /*3930*/  IMAD.WIDE.U32 R20, R23, R108, R20 ;  /* 0x0000006c17147225 */ /* 0x000fc800078e0014 */
[----:B------:R-:W-:Y:S01]  /*3940*/  IMAD.X R13, R13, 0x1, R11, P1 ;  /* 0x000000010d0d7824 */ /* 0x000fe200008e060b */
[----:B------:R-:W-:Y:S01]  /*3950*/  LEA R8, P3, R20, R114, 0x1 ;  /* 0x0000007214087211 */ /* 0x000fe200078608ff */
[----:B------:R-:W-:-:S05]  /*3960*/  IMAD.IADD R9, R105, 0x1, R21 ;  /* 0x0000000169097824 */ /* 0x000fca00078e0215 */
[----:B------:R-:W-:Y:S01]  /*3970*/  LEA.HI.X R9, R20, R115, R9, 0x1, P3 ;  /* 0x0000007314097211 */ /* 0x000fe200018f0c09 */
[----:B--2---:R-:W-:-:S04]  /*3980*/  IMAD.U32 R5, R24, 0x10000, RZ ;  /* 0x0001000018057824 */ /* 0x004fc800078e00ff */
[----:B------:R-:W-:-:S04]  /*3990*/  FMUL R5, R5, R90 ;  /* 0x0000005a05057220 */ /* 0x000fc80000400000 */
[----:B------:R-:W-:-:S05]  /*39a0*/  FFMA R5, R26, R22, R5 ;  /* 0x000000161a057223 */ /* 0x000fca0000000005 */
[----:B------:R-:W-:-:S05]  /*39b0*/  F2FP.BF16.F32.PACK_AB R5, RZ, R5 ;  /* 0x00000005ff05723e */ /* 0x000fca00000010ff */
[----:B------:R0:W-:Y:S01]  /*39c0*/  @P2 STG.E.U16 desc[UR36][R12.64], R5 ;  /* 0x000000050c002986 */ /* 0x0001e2000c101524 */
[----:B------:R-:W-:Y:S05]  /*39d0*/  @!P0 BRA `(.L_x_43) ;  /* 0x0000000000048947 */ /* 0x000fea0003800000 */
[----:B------:R2:W5:Y:S02]  /*39e0*/  LDG.E.LTC128B.U16 R24, desc[UR36][R8.64+0x2] ;  /* 0x0000022408187981 */ /* 0x000564000c1e1520 */
.L_x_43:
[----:B------:R-:W-:Y:S05]  /*39f0*/  BSYNC B1 ;  /* 0x0000000000017941 */ /* 0x000fea0003800000 */
.L_x_42:
[----:B0----5:R-:W-:Y:S01]  /*3a00*/  IMAD.U32 R5, R24, 0x10000, RZ ;  /* 0x0001000018057824 */ /* 0x021fe200078e00ff */
[----:B------:R-:W-:Y:S01]  /*3a10*/  ISETP.GT.AND P1, PT, R4, 0x8, PT ;  /* 0x000000080400780c */ /* 0x000fe20003f24270 */
[----:B------:R-:W-:Y:S02]  /*3a20*/  BSSY B1, `(.L_x_44) ;  /* 0x0000008000017945 */ /* 0x000fe40003800000 */
[----:B------:R-:W-:Y:S01]  /*3a30*/  FMUL R14, R5, R90 ;  /* 0x0000005a050e7220 */ /* 0x000fe20000400000 */
[----:B------:R-:W-:-:S03]  /*3a40*/  ISETP.GT.AND P2, PT, R3, RZ, P1 ;  /* 0x000000ff0300720c */ /* 0x000fc60000f44270 */
[----:B------:R-:W-:-:S05]  /*3a50*/  FFMA R14, R27, R22, R14 ;  /* 0x000000161b0e7223 */ /* 0x000fca000000000e */
[----:B------:R-:W-:-:S05]  /*3a60*/  F2FP.BF16.F32.PACK_AB R14, RZ, R14 ;  /* 0x0000000eff0e723e */ /* 0x000fca00000010ff */
[----:B------:R0:W-:Y:S01]  /*3a70*/  @P0 STG.E.U16 desc[UR36][R12.64+0x2], R14 ;  /* 0x0000020e0c000986 */ /* 0x0001e2000c101524 */
[----:B------:R-:W-:Y:S05]  /*3a80*/  @!P2 BRA `(.L_x_45) ;  /* 0x000000000004a947 */ /* 0x000fea0003800000 */
[----:B------:R3:W5:Y:S02]  /*3a90*/  LDG.E.LTC128B.U16 R24, desc[UR36][R6.64+0x10] ;  /* 0x0000102406187981 */ /* 0x000764000c1e1520 */
.L_x_45:
[----:B------:R-:W-:Y:S05]  /*3aa0*/  BSYNC B1 ;  /* 0x0000000000017941 */ /* 0x000fea0003800000 */
.L_x_44:
[----:B-----5:R-:W-:Y:S01]  /*3ab0*/  IMAD.U32 R5, R24, 0x10000, RZ ;  /* 0x0001000018057824 */ /* 0x020fe200078e00ff */
        /* <DEDUP_REMOVED lines=9> */
.L_x_47:
[----:B------:R-:W-:Y:S05]  /*3b50*/  BSYNC B1 ;  /* 0x0000000000017941 */ /* 0x000fea0003800000 */
.L_x_46:
[----:B----45:R-:W-:Y:S01]  /*3b60*/  IMAD.U32 R5, R24, 0x10000, RZ ;  /* 0x0001000018057824 */ /* 0x030fe200078e00ff */
[----:B------:R-:W-:Y:S01]  /*3b70*/  ISETP.GT.AND P1, PT, R3, 0x8, P1 ;  /* 0x000000080300780c */ /* 0x000fe20000f24270 */
[----:B------:R-:W-:Y:S02]  /*3b80*/  BSSY B1, `(.L_x_48) ;  /* 0x0000007000017945 */ /* 0x000fe40003800000 */
[----:B0-----:R-:W-:-:S04]  /*3b90*/  FMUL R14, R5, R90 ;  /* 0x0000005a050e7220 */ /* 0x001fc80000400000 */
[----:B------:R-:W-:-:S05]  /*3ba0*/  FFMA R14, R29, R22, R14 ;  /* 0x000000161d0e7223 */ /* 0x000fca000000000e */
[----:B------:R-:W-:-:S05]  /*3bb0*/  F2FP.BF16.F32.PACK_AB R14, RZ, R14 ;  /* 0x0000000eff0e723e */ /* 0x000fca00000010ff */
[----:B------:R0:W-:Y:S01]  /*3bc0*/  @P3 STG.E.U16 desc[UR36][R10.64+0x12], R14 ;  /* 0x0000120e0a003986 */ /* 0x0001e2000c101524 */
[----:B------:R-:W-:Y:S05]  /*3bd0*/  @!P1 BRA `(.L_x_49) ;  /* 0x0000000000049947 */ /* 0x000fea0003800000 */
[----:B------:R4:W5:Y:S02]  /*3be0*/  LDG.E.LTC128B.U16 R24, desc[UR36][R8.64+0x10] ;  /* 0x0000102408187981 */ /* 0x000964000c1e1520 */
.L_x_49:
[----:B------:R-:W-:Y:S05]  /*3bf0*/  BSYNC B1 ;  /* 0x0000000000017941 */ /* 0x000fea0003800000 */
.L_x_48:
[----:B-----5:R-:W-:Y:S01]  /*3c00*/  IMAD.U32 R5, R24, 0x10000, RZ ;  /* 0x0001000018057824 */ /* 0x020fe200078e00ff */
[----:B------:R-:W-:Y:S01]  /*3c10*/  ISETP.GT.AND P0, PT, R3, 0x8, P0 ;  /* 0x000000080300780c */ /* 0x000fe20000704270 */
[----:B------:R-:W-:Y:S02]  /*3c20*/  BSSY B1, `(.L_x_50) ;  /* 0x0000007000017945 */ /* 0x000fe40003800000 */
[----:B------:R-:W-:-:S04]  /*3c30*/  FMUL R5, R5, R90 ;  /* 0x0000005a05057220 */ /* 0x000fc80000400000 */
[----:B------:R-:W-:-:S05]  /*3c40*/  FFMA R5, R30, R22, R5 ;  /* 0x000000161e057223 */ /* 0x000fca0000000005 */
[----:B------:R-:W-:-:S05]  /*3c50*/  F2FP.BF16.F32.PACK_AB R5, RZ, R5 ;  /* 0x00000005ff05723e */ /* 0x000fca00000010ff */
[----:B------:R0:W-:Y:S01]  /*3c60*/  @P1 STG.E.U16 desc[UR36][R12.64+0x10], R5 ;  /* 0x000010050c001986 */ /* 0x0001e2000c101524 */
[----:B------:R-:W-:Y:S05]  /*3c70*/  @!P0 BRA `(.L_x_51) ;  /* 0x0000000000048947 */ /* 0x000fea0003800000 */
[----:B------:R0:W5:Y:S02]  /*3c80*/  LDG.E.LTC128B.U16 R24, desc[UR36][R8.64+0x12] ;  /* 0x0000122408187981 */ /* 0x000164000c1e1520 */
.L_x_51:
[----:B------:R-:W-:Y:S05]  /*3c90*/  BSYNC B1 ;  /* 0x0000000000017941 */ /* 0x000fea0003800000 */
.L_x_50:
        /* <DEDUP_REMOVED lines=10> */
.L_x_53:
[----:B------:R-:W-:Y:S05]  /*3d40*/  BSYNC B1 ;  /* 0x0000000000017941 */ /* 0x000fea0003800000 */
.L_x_52:
        /* <DEDUP_REMOVED lines=10> */
.L_x_55:
[----:B------:R-:W-:Y:S05]  /*3df0*/  BSYNC B1 ;  /* 0x0000000000017941 */ /* 0x000fea0003800000 */
.L_x_54:
[----:B0----5:R-:W-:Y:S01]  /*3e00*/  IMAD.U32 R5, R24, 0x10000, RZ ;  /* 0x0001000018057824 */ /* 0x021fe200078e00ff */
        /* <DEDUP_REMOVED lines=8> */
.L_x_57:
[----:B------:R-:W-:Y:S05]  /*3e90*/  BSYNC B1 ;  /* 0x0000000000017941 */ /* 0x000fea0003800000 */
.L_x_56:
        /* <DEDUP_REMOVED lines=9> */
.L_x_59:
[----:B------:R-:W-:Y:S05]  /*3f30*/  BSYNC B1 ;  /* 0x0000000000017941 */ /* 0x000fea0003800000 */
.L_x_58:
        /* <DEDUP_REMOVED lines=10> */
.L_x_61:
[----:B------:R-:W-:Y:S05]  /*3fe0*/  BSYNC B1 ;  /* 0x0000000000017941 */ /* 0x000fea0003800000 */
.L_x_60:
        /* <DEDUP_REMOVED lines=10> */
.L_x_63:
[----:B------:R-:W-:Y:S05]  /*4090*/  BSYNC B1 ;  /* 0x0000000000017941 */ /* 0x000fea0003800000 */
.L_x_62:
        /* <DEDUP_REMOVED lines=9> */
.L_x_65:
[----:B------:R-:W-:Y:S05]  /*4130*/  BSYNC B1 ;  /* 0x0000000000017941 */ /* 0x000fea0003800000 */
.L_x_64:
        /* <DEDUP_REMOVED lines=9> */
.L_x_67:
[----:B------:R-:W-:Y:S05]  /*41d0*/  BSYNC B1 ;  /* 0x0000000000017941 */ /* 0x000fea0003800000 */
.L_x_66:
        /* <DEDUP_REMOVED lines=10> */
.L_x_69:
[----:B------:R-:W-:Y:S05]  /*4280*/  BSYNC B1 ;  /* 0x0000000000017941 */ /* 0x000fea0003800000 */
.L_x_68:
        /* <DEDUP_REMOVED lines=10> */
.L_x_71:
[----:B------:R-:W-:Y:S05]  /*4330*/  BSYNC B1 ;  /* 0x0000000000017941 */ /* 0x000fea0003800000 */
.L_x_70:
        /* <DEDUP_REMOVED lines=9> */
.L_x_73:
[----:B------:R-:W-:Y:S05]  /*43d0*/  BSYNC B1 ;  /* 0x0000000000017941 */ /* 0x000fea0003800000 */
.L_x_72:
        /* <DEDUP_REMOVED lines=9> */
.L_x_75:
[----:B------:R-:W-:Y:S05]  /*4470*/  BSYNC B1 ;  /* 0x0000000000017941 */ /* 0x000fea0003800000 */
.L_x_74:
        /* <DEDUP_REMOVED lines=10> */
.L_x_77:
[----:B------:R-:W-:Y:S05]  /*4520*/  BSYNC B1 ;  /* 0x0000000000017941 */ /* 0x000fea0003800000 */
.L_x_76:
        /* <DEDUP_REMOVED lines=10> */
.L_x_79:
[----:B------:R-:W-:Y:S05]  /*45d0*/  BSYNC B1 ;  /* 0x0000000000017941 */ /* 0x000fea0003800000 */
.L_x_78:
        /* <DEDUP_REMOVED lines=9> */
.L_x_81:
[----:B------:R-:W-:Y:S05]  /*4670*/  BSYNC B1 ;  /* 0x0000000000017941 */ /* 0x000fea0003800000 */
.L_x_80:
        /* <DEDUP_REMOVED lines=9> */
.L_x_83:
[----:B------:R-:W-:Y:S05]  /*4710*/  BSYNC B1 ;  /* 0x0000000000017941 */ /* 0x000fea0003800000 */
.L_x_82:
        /* <DEDUP_REMOVED lines=10> */
.L_x_85:
[----:B------:R-:W-:Y:S05]  /*47c0*/  BSYNC B1 ;  /* 0x0000000000017941 */ /* 0x000fea0003800000 */
.L_x_84:
        /* <DEDUP_REMOVED lines=10> */
.L_x_87:
[----:B------:R-:W-:Y:S05]  /*4870*/  BSYNC B1 ;  /* 0x0000000000017941 */ /* 0x000fea0003800000 */
.L_x_86:
        /* <DEDUP_REMOVED lines=9> */
.L_x_89:
[----:B------:R-:W-:Y:S05]  /*4910*/  BSYNC B1 ;  /* 0x0000000000017941 */ /* 0x000fea0003800000 */
.L_x_88:
        /* <DEDUP_REMOVED lines=9> */
.L_x_91:
[----:B------:R-:W-:Y:S05]  /*49b0*/  BSYNC B1 ;  /* 0x0000000000017941 */ /* 0x000fea0003800000 */
.L_x_90:
        /* <DEDUP_REMOVED lines=10> */
.L_x_93:
[----:B------:R-:W-:Y:S05]  /*4a60*/  BSYNC B1 ;  /* 0x0000000000017941 */ /* 0x000fea0003800000 */
.L_x_92:
        /* <DEDUP_REMOVED lines=10> */
.L_x_95:
[----:B------:R-:W-:Y:S05]  /*4b10*/  BSYNC B1 ;  /* 0x0000000000017941 */ /* 0x000fea0003800000 */
.L_x_94:
        /* <DEDUP_REMOVED lines=9> */
.L_x_97:
[----:B------:R-:W-:Y:S05]  /*4bb0*/  BSYNC B1 ;  /* 0x0000000000017941 */ /* 0x000fea0003800000 */
.L_x_96:
        /* <DEDUP_REMOVED lines=9> */
.L_x_99:
[----:B------:R-:W-:Y:S05]  /*4c50*/  BSYNC B1 ;  /* 0x0000000000017941 */ /* 0x000fea0003800000 */
.L_x_98:
        /* <DEDUP_REMOVED lines=10> */
.L_x_101:
[----:B------:R-:W-:Y:S05]  /*4d00*/  BSYNC B1 ;  /* 0x0000000000017941 */ /* 0x000fea0003800000 */
.L_x_100:
        /* <DEDUP_REMOVED lines=10> */
.L_x_103:
[----:B------:R-:W-:Y:S05]  /*4db0*/  BSYNC B1 ;  /* 0x0000000000017941 */ /* 0x000fea0003800000 */
.L_x_102:
        /* <DEDUP_REMOVED lines=9> */
.L_x_105:
[----:B------:R-:W-:Y:S05]  /*4e50*/  BSYNC B1 ;  /* 0x0000000000017941 */ /* 0x000fea0003800000 */
.L_x_104:
        /* <DEDUP_REMOVED lines=9> */
.L_x_107:
[----:B------:R-:W-:Y:S05]  /*4ef0*/  BSYNC B1 ;  /* 0x0000000000017941 */ /* 0x000fea0003800000 */
.L_x_106:
        /* <DEDUP_REMOVED lines=10> */
.L_x_109:
[----:B------:R-:W-:Y:S05]  /*4fa0*/  BSYNC B1 ;  /* 0x0000000000017941 */ /* 0x000fea0003800000 */
.L_x_108:
        /* <DEDUP_REMOVED lines=10> */
.L_x_111:
[----:B------:R-:W-:Y:S05]  /*5050*/  BSYNC B1 ;  /* 0x0000000000017941 */ /* 0x000fea0003800000 */
.L_x_110:
        /* <DEDUP_REMOVED lines=9> */
.L_x_113:
[----:B------:R-:W-:Y:S05]  /*50f0*/  BSYNC B1 ;  /* 0x0000000000017941 */ /* 0x000fea0003800000 */
.L_x_112:
        /* <DEDUP_REMOVED lines=9> */
.L_x_115:
[----:B------:R-:W-:Y:S05]  /*5190*/  BSYNC B1 ;  /* 0x0000000000017941 */ /* 0x000fea0003800000 */
.L_x_114:
        /* <DEDUP_REMOVED lines=10> */
.L_x_117:
[----:B------:R-:W-:Y:S05]  /*5240*/  BSYNC B1 ;  /* 0x0000000000017941 */ /* 0x000fea0003800000 */
.L_x_116:
        /* <DEDUP_REMOVED lines=10> */
.L_x_119:
[----:B------:R-:W-:Y:S05]  /*52f0*/  BSYNC B1 ;  /* 0x0000000000017941 */ /* 0x000fea0003800000 */
.L_x_118:
        /* <DEDUP_REMOVED lines=9> */
.L_x_121:
[----:B------:R-:W-:Y:S05]  /*5390*/  BSYNC B1 ;  /* 0x0000000000017941 */ /* 0x000fea0003800000 */
.L_x_120:
        /* <DEDUP_REMOVED lines=9> */
.L_x_123:
[----:B------:R-:W-:Y:S05]  /*5430*/  BSYNC B1 ;  /* 0x0000000000017941 */ /* 0x000fea0003800000 */
.L_x_122:
        /* <DEDUP_REMOVED lines=10> */
.L_x_125:
[----:B------:R-:W-:Y:S05]  /*54e0*/  BSYNC B1 ;  /* 0x0000000000017941 */ /* 0x000fea0003800000 */
.L_x_124:
        /* <DEDUP_REMOVED lines=10> */
.L_x_127:
[----:B------:R-:W-:Y:S05]  /*5590*/  BSYNC B1 ;  /* 0x0000000000017941 */ /* 0x000fea0003800000 */
.L_x_126:
        /* <DEDUP_REMOVED lines=9> */
.L_x_129:
[----:B------:R-:W-:Y:S05]  /*5630*/  BSYNC B1 ;  /* 0x0000000000017941 */ /* 0x000fea0003800000 */
.L_x_128:
        /* <DEDUP_REMOVED lines=9> */
.L_x_131:
[----:B------:R-:W-:Y:S05]  /*56d0*/  BSYNC B1 ;  /* 0x0000000000017941 */ /* 0x000fea0003800000 */
.L_x_130:
        /* <DEDUP_REMOVED lines=10> */
.L_x_133:
[----:B------:R-:W-:Y:S05]  /*5780*/  BSYNC B1 ;  /* 0x0000000000017941 */ /* 0x000fea0003800000 */
.L_x_132:
        /* <DEDUP_REMOVED lines=10> */
.L_x_135:
[----:B------:R-:W-:Y:S05]  /*5830*/  BSYNC B1 ;  /* 0x0000000000017941 */ /* 0x000fea0003800000 */
.L_x_134:
        /* <DEDUP_REMOVED lines=9> */
.L_x_137:
[----:B------:R-:W-:Y:S05]  /*58d0*/  BSYNC B1 ;  /* 0x0000000000017941 */ /* 0x000fea0003800000 */
.L_x_136:
        /* <DEDUP_REMOVED lines=9> */
.L_x_139:
[----:B------:R-:W-:Y:S05]  /*5970*/  BSYNC B1 ;  /* 0x0000000000017941 */ /* 0x000fea0003800000 */
.L_x_138:
        /* <DEDUP_REMOVED lines=10> */
.L_x_141:
[----:B------:R-:W-:Y:S05]  /*5a20*/  BSYNC B1 ;  /* 0x0000000000017941 */ /* 0x000fea0003800000 */
.L_x_140:
        /* <DEDUP_REMOVED lines=10> */
.L_x_143:
[----:B------:R-:W-:Y:S05]  /*5ad0*/  BSYNC B1 ;  /* 0x0000000000017941 */ /* 0x000fea0003800000 */
.L_x_142:
        /* <DEDUP_REMOVED lines=9> */
.L_x_145:
[----:B------:R-:W-:Y:S05]  /*5b70*/  BSYNC B1 ;  /* 0x0000000000017941 */ /* 0x000fea0003800000 */
.L_x_144:
        /* <DEDUP_REMOVED lines=9> */
.L_x_147:
[----:B------:R-:W-:Y:S05]  /*5c10*/  BSYNC B1 ;  /* 0x0000000000017941 */ /* 0x000fea0003800000 */
.L_x_146:
        /* <DEDUP_REMOVED lines=10> */
.L_x_149:
[----:B------:R-:W-:Y:S05]  /*5cc0*/  BSYNC B1 ;  /* 0x0000000000017941 */ /* 0x000fea0003800000 */
.L_x_148:
        /* <DEDUP_REMOVED lines=10> */
.L_x_151:
[----:B------:R-:W-:Y:S05]  /*5d70*/  BSYNC B1 ;  /* 0x0000000000017941 */ /* 0x000fea0003800000 */
.L_x_150:
        /* <DEDUP_REMOVED lines=9> */
.L_x_153:
[----:B------:R-:W-:Y:S05]  /*5e10*/  BSYNC B1 ;  /* 0x0000000000017941 */ /* 0x000fea0003800000 */
.L_x_152:
        /* <DEDUP_REMOVED lines=9> */
.L_x_155:
[----:B------:R-:W-:Y:S05]  /*5eb0*/  BSYNC B1 ;  /* 0x0000000000017941 */ /* 0x000fea0003800000 */
.L_x_154:
        /* <DEDUP_REMOVED lines=10> */
.L_x_157:
[----:B------:R-:W-:Y:S05]  /*5f60*/  BSYNC B1 ;  /* 0x0000000000017941 */ /* 0x000fea0003800000 */
.L_x_156:
[----:B-----5:R-:W-:Y:S01]  /*5f70*/  IMAD.U32 R5, R24, 0x10000, RZ ;  /* 0x0001000018057824 */ /* 0x020fe200078e00ff */
[----:B------:R-:W-:Y:S01]  /*5f80*/  ISETP.GT.AND P0, PT, R4, 0x79, PT ;  /* 0x000000790400780c */ /* 0x000fe20003f04270 */
[----:B------:R-:W-:Y:S01]  /*5f90*/  @P2 IMAD.MOV.U32 R4, RZ, RZ, R10 ;  /* 0x000000ffff042224 */ /* 0x000fe200078e000a */
[----:B------:R-:W-:Y:S01]  /*5fa0*/  BSSY B1, `(.L_x_158) ;  /* 0x000000a000017945 */ /* 0x000fe20003800000 */
[----:B------:R-:W-:Y:S01]  /*5fb0*/  FMUL R5, R5, R90 ;  /* 0x0000005a05057220 */ /* 0x000fe20000400000 */
[----:B------:R-:W-:-:S03]  /*5fc0*/  ISETP.GT.AND P3, PT, R3, RZ, P0 ;  /* 0x000000ff0300720c */ /* 0x000fc60000764270 */
[----:B------:R-:W-:-:S05]  /*5fd0*/  FFMA R5, R84, R22, R5 ;  /* 0x0000001654057223 */ /* 0x000fca0000000005 */
[----:B------:R-:W-:-:S04]  /*5fe0*/  F2FP.BF16.F32.PACK_AB R5, RZ, R5 ;  /* 0x00000005ff05723e */ /* 0x000fc800000010ff */
[----:B0-----:R-:W-:Y:S01]  /*5ff0*/  PRMT R14, R5, 0x7610, R14 ;  /* 0x00007610050e7816 */ /* 0x001fe2000000000e */
[----:B------:R-:W-:-:S05]  /*6000*/  @P2 IMAD.MOV.U32 R5, RZ, RZ, R11 ;  /* 0x000000ffff052224 */ /* 0x000fca00078e000b */
[----:B------:R0:W-:Y:S01]  /*6010*/  @P2 STG.E.U16 desc[UR36][R4.64+0xf0], R14 ;  /* 0x0000f00e04002986 */ /* 0x0001e2000c101524 */
[----:B------:R-:W-:Y:S05]  /*6020*/  @!P3 BRA `(.L_x_159) ;  /* 0x000000000004b947 */ /* 0x000fea0003800000 */
[----:B------:R0:W5:Y:S02]  /*6030*/  LDG.E.LTC128B.U16 R24, desc[UR36][R6.64+0xf2] ;  /* 0x0000f22406187981 */ /* 0x000164000c1e1520 */
.L_x_159:
[----:B------:R-:W-:Y:S05]  /*6040*/  BSYNC B1 ;  /* 0x0000000000017941 */ /* 0x000fea0003800000 */
.L_x_158:
        /* <DEDUP_REMOVED lines=9> */
.L_x_161:
[----:B------:R-:W-:Y:S05]  /*60e0*/  BSYNC B1 ;  /* 0x0000000000017941 */ /* 0x000fea0003800000 */
.L_x_160:
[----:B-----5:R-:W-:Y:S01]  /*60f0*/  IMAD.U32 R5, R24, 0x10000, RZ ;  /* 0x0001000018057824 */ /* 0x020fe200078e00ff */
[----:B------:R-:W-:Y:S01]  /*6100*/  ISETP.GT.AND P0, PT, R3, 0x8, P0 ;  /* 0x000000080300780c */ /* 0x000fe20000704270 */
[----:B0-----:R-:W-:Y:S01]  /*6110*/  @P1 IMAD.MOV.U32 R4, RZ, RZ, R12 ;  /* 0x000000ffff041224 */ /* 0x001fe200078e000c */
[----:B------:R-:W-:Y:S01]  /*6120*/  BSSY B1, `(.L_x_162) ;  /* 0x0000009000017945 */ /* 0x000fe20003800000 */
[----:B------:R-:W-:-:S04]  /*6130*/  FMUL R5, R5, R90 ;  /* 0x0000005a05057220 */ /* 0x000fc80000400000 */
[----:B------:R-:W-:-:S05]  /*6140*/  FFMA R5, R86, R22, R5 ;  /* 0x0000001656057223 */ /* 0x000fca0000000005 */
[----:B------:R-:W-:-:S04]  /*6150*/  F2FP.BF16.F32.PACK_AB R5, RZ, R5 ;  /* 0x00000005ff05723e */ /* 0x000fc800000010ff */
[----:B-1-3--:R-:W-:Y:S01]  /*6160*/  PRMT R6, R5, 0x7610, R6 ;  /* 0x0000761005067816 */ /* 0x00afe20000000006 */
[----:B------:R-:W-:-:S05]  /*6170*/  @P1 IMAD.MOV.U32 R5, RZ, RZ, R13 ;  /* 0x000000ffff051224 */ /* 0x000fca00078e000d */
[----:B------:R0:W-:Y:S01]  /*6180*/  @P1 STG.E.U16 desc[UR36][R4.64+0xf0], R6 ;  /* 0x0000f00604001986 */ /* 0x0001e2000c101524 */
[----:B------:R-:W-:Y:S05]  /*6190*/  @!P0 BRA `(.L_x_163) ;  /* 0x0000000000048947 */ /* 0x000fea0003800000 */
[----:B------:R1:W5:Y:S02]  /*61a0*/  LDG.E.LTC128B.U16 R24, desc[UR36][R8.64+0xf2] ;  /* 0x0000f22408187981 */ /* 0x000364000c1e1520 */
.L_x_163:
[----:B------:R-:W-:Y:S05]  /*61b0*/  BSYNC B1 ;  /* 0x0000000000017941 */ /* 0x000fea0003800000 */
.L_x_162:
[----:B------:R-:W-:Y:S05]  /*61c0*/  @!P0 BRA `(.L_x_164) ;  /* 0x0000001000e88947 */ /* 0x000fea0003800000 */
[----:B-----5:R-:W-:-:S04]  /*61d0*/  IMAD.U32 R3, R24, 0x10000, RZ ;  /* 0x0001000018037824 */ /* 0x020fc800078e00ff */
[----:B0-----:R-:W-:-:S04]  /*61e0*/  FMUL R4, R3, R90 ;  /* 0x0000005a03047220 */ /* 0x001fc80000400000 */
[----:B------:R-:W-:-:S05]  /*61f0*/  FFMA R4, R87, R22, R4 ;  /* 0x0000001657047223 */ /* 0x000fca0000000004 */
[----:B------:R-:W-:-:S05]  /*6200*/  F2FP.BF16.F32.PACK_AB R4, RZ, R4 ;  /* 0x00000004ff04723e */ /* 0x000fca00000010ff */
[----:B------:R3:W-:Y:S01]  /*6210*/  STG.E.U16 desc[UR36][R12.64+0xf2], R4 ;  /* 0x0000f2040c007986 */ /* 0x0007e2000c101524 */
[----:B------:R-:W-:Y:S05]  /*6220*/  BRA `(.L_x_164) ;  /* 0x0000001000d07947 */ /* 0x000fea0003800000 */
.L_x_39:
[----:B------:R-:W-:Y:S01]  /*6230*/  ISETP.GT.AND P3, PT, R4, 0x1, PT ;  /* 0x000000010400780c */ /* 0x000fe20003f64270 */
[----:B------:R-:W-:Y:S01]  /*6240*/  ULDC.64 UR4, c[0x0][0x7c0] ;  /* 0x0001f00000047ab9 */ /* 0x000fe20000000a00 */
[-C--:B------:R-:W-:Y:S01]  /*6250*/  FMUL R24, R24, R22.reuse ;  /* 0x0000001618187220 */ /* 0x080fe20000400000 */
[----:B------:R-:W-:Y:S01]  /*6260*/  LEA R6, P4, R104, UR4, 0x1 ;  /* 0x0000000468067c11 */ /* 0x000fe2000f8808ff */
[-C--:B------:R-:W-:Y:S01]  /*6270*/  FMUL R25, R25, R22.reuse ;  /* 0x0000001619197220 */ /* 0x080fe20000400000 */
[----:B------:R-:W-:Y:S01]  /*6280*/  ISETP.GT.AND P0, PT, R3, RZ, P3 ;  /* 0x000000ff0300720c */ /* 0x000fe20001f04270 */
[----:B------:R-:W-:Y:S01]  /*6290*/  FMUL R26, R26, R22 ;  /* 0x000000161a1a7220 */ /* 0x000fe20000400000 */
[----:B------:R-:W-:Y:S01]  /*62a0*/  F2FP.BF16.F32.PACK_AB R24, RZ, R24 ;  /* 0x00000018ff18723e */ /* 0x000fe200000010ff */
[-C--:B------:R-:W-:Y:S01]  /*62b0*/  FMUL R27, R27, R22.reuse ;  /* 0x000000161b1b7220 */ /* 0x080fe20000400000 */
[----:B------:R-:W-:Y:S01]  /*62c0*/  LEA.HI.X R7, R104, UR5, R113, 0x1, P4 ;  /* 0x0000000568077c11 */ /* 0x000fe2000a0f0c71 */
[-C--:B------:R-:W-:Y:S01]  /*62d0*/  FMUL R28, R28, R22.reuse ;  /* 0x000000161c1c7220 */ /* 0x080fe20000400000 */
[----:B------:R-:W-:Y:S01]  /*62e0*/  F2FP.BF16.F32.PACK_AB R25, RZ, R25 ;  /* 0x00000019ff19723e */ /* 0x000fe200000010ff */
[-C--:B------:R-:W-:Y:S01]  /*62f0*/  FMUL R29, R29, R22.reuse ;  /* 0x000000161d1d7220 */ /* 0x080fe20000400000 */
[----:B------:R-:W-:Y:S01]  /*6300*/  ISETP.GT.AND P2, PT, R3, 0x8, P2 ;  /* 0x000000080300780c */ /* 0x000fe20001744270 */
[----:B------:R-:W-:Y:S01]  /*6310*/  @P1 STG.E.U16 desc[UR36][R6.64], R24 ;  /* 0x0000001806001986 */ /* 0x000fe2000c101524 */
[----:B------:R-:W-:Y:S01]  /*6320*/  ISETP.GT.AND P1, PT, R4, 0x8, PT ;  /* 0x000000080400780c */ /* 0x000fe20003f24270 */
[----:B------:R-:W-:Y:S01]  /*6330*/  FMUL R30, R30, R22 ;  /* 0x000000161e1e7220 */ /* 0x000fe20000400000 */
[C---:B------:R-:W-:Y:S01]  /*6340*/  SHF.L.U64.HI R5, R91.reuse, 0x1, R92 ;  /* 0x000000015b057819 */ /* 0x040fe2000001025c */
[----:B------:R-:W-:Y:S01]  /*6350*/  @P0 STG.E.U16 desc[UR36][R6.64+0x2], R25 ;  /* 0x0000021906000986 */ /* 0x000fe2000c101524 */
[----:B------:R-:W-:Y:S01]  /*6360*/  LEA R8, P5, R91, R6, 0x1 ;  /* 0x000000065b087211 */ /* 0x000fe200078a08ff */
[-C--:B------:R-:W-:Y:S01]  /*6370*/  FMUL R31, R31, R22.reuse ;  /* 0x000000161f1f7220 */ /* 0x080fe20000400000 */
[----:B------:R-:W-:Y:S01]  /*6380*/  ISETP.GT.AND P3, PT, R3, 0x8, P3 ;  /* 0x000000080300780c */ /* 0x000fe20001f64270 */
[-C--:B------:R-:W-:Y:S01]  /*6390*/  FMUL R32, R32, R22.reuse ;  /* 0x0000001620207220 */ /* 0x080fe20000400000 */
[----:B------:R-:W-:Y:S01]  /*63a0*/  ISETP.GT.AND P0, PT, R4, 0x9, PT ;  /* 0x000000090400780c */ /* 0x000fe20003f04270 */
[----:B------:R-:W-:Y:S01]  /*63b0*/  IMAD.X R9, R5, 0x1, R7, P5 ;  /* 0x0000000105097824 */ /* 0x000fe200028e0607 */
[----:B------:R-:W-:Y:S01]  /*63c0*/  ISETP.GT.AND P4, PT, R3, RZ, P1 ;  /* 0x000000ff0300720c */ /* 0x000fe20000f84270 */
[----:B------:R-:W-:Y:S01]  /*63d0*/  FMUL R33, R33, R22 ;  /* 0x0000001621217220 */ /* 0x000fe20000400000 */
[----:B------:R-:W-:Y:S01]  /*63e0*/  F2FP.BF16.F32.PACK_AB R26, RZ, R26 ;  /* 0x0000001aff1a723e */ /* 0x000fe200000010ff */
[-C--:B------:R-:W-:Y:S01]  /*63f0*/  FMUL R34, R34, R22.reuse ;  /* 0x0000001622227220 */ /* 0x080fe20000400000 */
[----:B------:R-:W-:Y:S01]  /*6400*/  ISETP.GT.AND P5, PT, R3, RZ, P0 ;  /* 0x000000ff0300720c */ /* 0x000fe200007a4270 */
[----:B------:R-:W-:Y:S01]  /*6410*/  FMUL R35, R35, R22 ;  /* 0x0000001623237220 */ /* 0x000fe20000400000 */
[----:B------:R-:W-:Y:S01]  /*6420*/  F2FP.BF16.F32.PACK_AB R27, RZ, R27 ;  /* 0x0000001bff1b723e */ /* 0x000fe200000010ff */
[----:B------:R-:W-:Y:S01]  /*6430*/  @P2 STG.E.U16 desc[UR36][R8.64], R26 ;  /* 0x0000001a08002986 */ /* 0x000fe2000c101524 */
[----:B------:R-:W-:Y:S01]  /*6440*/  F2FP.BF16.F32.PACK_AB R28, RZ, R28 ;  /* 0x0000001cff1c723e */ /* 0x000fe200000010ff */
[-C--:B------:R-:W-:Y:S01]  /*6450*/  FMUL R36, R36, R22.reuse ;  /* 0x0000001624247220 */ /* 0x080fe20000400000 */
[----:B------:R-:W-:Y:S01]  /*6460*/  ISETP.GT.AND P2, PT, R3, 0x8, P1 ;  /* 0x000000080300780c */ /* 0x000fe20000f44270 */
[----:B------:R-:W-:Y:S01]  /*6470*/  @P3 STG.E.U16 desc[UR36][R8.64+0x2], R27 ;  /* 0x0000021b08003986 */ /* 0x000fe2000c101524 */
[----:B------:R-:W-:Y:S01]  /*6480*/  ISETP.GT.AND P1, PT, R4, 0x10, PT ;  /* 0x000000100400780c */ /* 0x000fe20003f24270 */
[-C--:B------:R-:W-:Y:S01]  /*6490*/  FMUL R37, R37, R22.reuse ;  /* 0x0000001625257220 */ /* 0x080fe20000400000 */
[----:B------:R-:W-:Y:S01]  /*64a0*/  F2FP.BF16.F32.PACK_AB R29, RZ, R29 ;  /* 0x0000001dff1d723e */ /* 0x000fe200000010ff */
[----:B------:R-:W-:Y:S01]  /*64b0*/  @P4 STG.E.U16 desc[UR36][R6.64+0x10], R28 ;  /* 0x0000101c06004986 */ /* 0x000fe2000c101524 */
[C---:B------:R-:W-:Y:S01]  /*64c0*/  ISETP.GT.AND P3, PT, R3.reuse, 0x8, P0 ;  /* 0x000000080300780c */ /* 0x040fe20000764270 */
[-C--:B------:R-:W-:Y:S01]  /*64d0*/  FMUL R38, R38, R22.reuse ;  /* 0x0000001626267220 */ /* 0x080fe20000400000 */
[----:B------:R-:W-:Y:S01]  /*64e0*/  ISETP.GT.AND P0, PT, R4, 0x11, PT ;  /* 0x000000110400780c */ /* 0x000fe20003f04270 */
[----:B------:R-:W-:Y:S01]  /*64f0*/  @P5 STG.E.U16 desc[UR36][R6.64+0x12], R29 ;  /* 0x0000121d06005986 */ /* 0x000fe2000c101524 */
        /* <DEDUP_REMOVED lines=162> */
[----:B------:R-:W-:-:S02]  /*6f20*/  F2FP.BF16.F32.PACK_AB R62, RZ, R62 ;  /* 0x0000003eff3e723e */ /* 0x000fc400000010ff */
[C---:B------:R-:W-:Y:S02]  /*6f30*/  ISETP.GT.AND P5, PT, R3.reuse, RZ, P0 ;  /* 0x000000ff0300720c */ /* 0x040fe400007a4270 */
[----:B------:R-:W-:Y:S01]  /*6f40*/  F2FP.BF16.F32.PACK_AB R63, RZ, R63 ;  /* 0x0000003fff3f723e */ /* 0x000fe200000010ff */
[----:B------:R-:W-:Y:S01]  /*6f50*/  @P2 STG.E.U16 desc[UR36][R8.64+0x90], R62 ;  /* 0x0000903e08002986 */ /* 0x000fe2000c101524 */
[----:B------:R-:W-:Y:S02]  /*6f60*/  F2FP.BF16.F32.PACK_AB R64, RZ, R64 ;  /* 0x00000040ff40723e */ /* 0x000fe400000010ff */
[C---:B------:R-:W-:Y:S01]  /*6f70*/  ISETP.GT.AND P2, PT, R3.reuse, 0x8, P1 ;  /* 0x000000080300780c */ /* 0x040fe20000f44270 */
[----:B------:R-:W-:Y:S01]  /*6f80*/  @P3 STG.E.U16 desc[UR36][R8.64+0x92], R63 ;  /* 0x0000923f08003986 */ /* 0x000fe2000c101524 */
[----:B------:R-:W-:Y:S02]  /*6f90*/  ISETP.GT.AND P1, PT, R4, 0x58, PT ;  /* 0x000000580400780c */ /* 0x000fe40003f24270 */
[----:B------:R-:W-:Y:S01]  /*6fa0*/  F2FP.BF16.F32.PACK_AB R65, RZ, R65 ;  /* 0x00000041ff41723e */ /* 0x000fe200000010ff */
[----:B------:R-:W-:Y:S01]  /*6fb0*/  @P4 STG.E.U16 desc[UR36][R6.64+0xa0], R64 ;  /* 0x0000a04006004986 */ /* 0x000fe2000c101524 */
[----:B------:R-:W-:-:S02]  /*6fc0*/  ISETP.GT.AND P3, PT, R3, 0x8, P0 ;  /* 0x000000080300780c */ /* 0x000fc40000764270 */
[----:B------:R-:W-:Y:S01]  /*6fd0*/  ISETP.GT.AND P0, PT, R4, 0x59, PT ;  /* 0x000000590400780c */ /* 0x000fe20003f04270 */
[----:B------:R-:W-:Y:S01]  /*6fe0*/  @P5 STG.E.U16 desc[UR36][R6.64+0xa2], R65 ;  /* 0x0000a24106005986 */ /* 0x000fe2000c101524 */
[C---:B------:R-:W-:Y:S02]  /*6ff0*/  ISETP.GT.AND P4, PT, R3.reuse, RZ, P1 ;  /* 0x000000ff0300720c */ /* 0x040fe40000f84270 */
[----:B------:R-:W-:Y:S02]  /*7000*/  F2FP.BF16.F32.PACK_AB R66, RZ, R66 ;  /* 0x00000042ff42723e */ /* 0x000fe400000010ff */
[----:B------:R-:W-:Y:S02]  /*7010*/  ISETP.GT.AND P5, PT, R3, RZ, P0 ;  /* 0x000000ff0300720c */ /* 0x000fe400007a4270 */
[----:B------:R-:W-:Y:S01]  /*7020*/  F2FP.BF16.F32.PACK_AB R67, RZ, R67 ;  /* 0x00000043ff43723e */ /* 0x000fe200000010ff */
[----:B------:R-:W-:Y:S01]  /*7030*/  @P2 STG.E.U16 desc[UR36][R8.64+0xa0], R66 ;  /* 0x0000a04208002986 */ /* 0x000fe2000c101524 */
[----:B------:R-:W-:-:S02]  /*7040*/  F2FP.BF16.F32.PACK_AB R68, RZ, R68 ;  /* 0x00000044ff44723e */ /* 0x000fc400000010ff */
[C---:B------:R-:W-:Y:S01]  /*7050*/  ISETP.GT.AND P2, PT, R3.reuse, 0x8, P1 ;  /* 0x000000080300780c */ /* 0x040fe20000f44270 */
[----:B------:R-:W-:Y:S01]  /*7060*/  @P3 STG.E.U16 desc[UR36][R8.64+0xa2], R67 ;  /* 0x0000a24308003986 */ /* 0x000fe2000c101524 */
[C---:B------:R-:W-:Y:S02]  /*7070*/  ISETP.GT.AND P1, PT, R4.reuse, 0x60, PT ;  /* 0x000000600400780c */ /* 0x040fe40003f24270 */
[----:B------:R-:W-:Y:S01]  /*7080*/  F2FP.BF16.F32.PACK_AB R69, RZ, R69 ;  /* 0x00000045ff45723e */ /* 0x000fe200000010ff */
[----:B------:R-:W-:Y:S01]  /*7090*/  @P4 STG.E.U16 desc[UR36][R6.64+0xb0], R68 ;  /* 0x0000b04406004986 */ /* 0x000fe2000c101524 */
[C---:B------:R-:W-:Y:S02]  /*70a0*/  ISETP.GT.AND P3, PT, R3.reuse, 0x8, P0 ;  /* 0x000000080300780c */ /* 0x040fe40000764270 */
[----:B------:R-:W-:Y:S01]  /*70b0*/  ISETP.GT.AND P0, PT, R4, 0x61, PT ;  /* 0x000000610400780c */ /* 0x000fe20003f04270 */
[----:B------:R-:W-:Y:S01]  /*70c0*/  @P5 STG.E.U16 desc[UR36][R6.64+0xb2], R69 ;  /* 0x0000b24506005986 */ /* 0x000fe2000c101524 */
[----:B------:R-:W-:-:S02]  /*70d0*/  ISETP.GT.AND P4, PT, R3, RZ, P1 ;  /* 0x000000ff0300720c */ /* 0x000fc40000f84270 */
[C---:B------:R-:W-:Y:S02]  /*70e0*/  ISETP.GT.AND P5, PT, R3.reuse, RZ, P0 ;  /* 0x000000ff0300720c */ /* 0x040fe400007a4270 */
[----:B------:R-:W-:Y:S02]  /*70f0*/  F2FP.BF16.F32.PACK_AB R70, RZ, R70 ;  /* 0x00000046ff46723e */ /* 0x000fe400000010ff */
[----:B------:R-:W-:Y:S02]  /*7100*/  F2FP.BF16.F32.PACK_AB R71, RZ, R71 ;  /* 0x00000047ff47723e */ /* 0x000fe400000010ff */
[----:B------:R-:W-:Y:S01]  /*7110*/  F2FP.BF16.F32.PACK_AB R72, RZ, R72 ;  /* 0x00000048ff48723e */ /* 0x000fe200000010ff */
[----:B------:R-:W-:Y:S01]  /*7120*/  @P2 STG.E.U16 desc[UR36][R8.64+0xb0], R70 ;  /* 0x0000b04608002986 */ /* 0x000fe2000c101524 */
[----:B------:R-:W-:Y:S02]  /*7130*/  F2FP.BF16.F32.PACK_AB R73, RZ, R73 ;  /* 0x00000049ff49723e */ /* 0x000fe400000010ff */
[C---:B------:R-:W-:Y:S01]  /*7140*/  ISETP.GT.AND P1, PT, R3.reuse, 0x8, P1 ;  /* 0x000000080300780c */ /* 0x040fe20000f24270 */
[----:B------:R-:W-:Y:S01]  /*7150*/  @P3 STG.E.U16 desc[UR36][R8.64+0xb2], R71 ;  /* 0x0000b24708003986 */ /* 0x000fe2000c101524 */
[----:B------:R-:W-:-:S02]  /*7160*/  ISETP.GT.AND P2, PT, R3, 0x8, P0 ;  /* 0x000000080300780c */ /* 0x000fc40000744270 */
[C---:B------:R-:W-:Y:S01]  /*7170*/  ISETP.GT.AND P0, PT, R4.reuse, 0x69, PT ;  /* 0x000000690400780c */ /* 0x040fe20003f04270 */
[----:B------:R-:W-:Y:S01]  /*7180*/  @P4 STG.E.U16 desc[UR36][R6.64+0xc0], R72 ;  /* 0x0000c04806004986 */ /* 0x000fe2000c101524 */
[----:B------:R-:W-:Y:S02]  /*7190*/  ISETP.GT.AND P4, PT, R4, 0x68, PT ;  /* 0x000000680400780c */ /* 0x000fe40003f84270 */
[----:B------:R-:W-:Y:S01]  /*71a0*/  F2FP.BF16.F32.PACK_AB R74, RZ, R74 ;  /* 0x0000004aff4a723e */ /* 0x000fe200000010ff */
[----:B------:R-:W-:Y:S01]  /*71b0*/  @P5 STG.E.U16 desc[UR36][R6.64+0xc2], R73 ;  /* 0x0000c24906005986 */ /* 0x000fe2000c101524 */
[C---:B------:R-:W-:Y:S02]  /*71c0*/  ISETP.GT.AND P5, PT, R3.reuse, RZ, P4 ;  /* 0x000000ff0300720c */ /* 0x040fe400027a4270 */
[----:B------:R-:W-:Y:S01]  /*71d0*/  ISETP.GT.AND P3, PT, R3, RZ, P0 ;  /* 0x000000ff0300720c */ /* 0x000fe20000764270 */
[----:B------:R-:W-:Y:S01]  /*71e0*/  @P1 STG.E.U16 desc[UR36][R8.64+0xc0], R74 ;  /* 0x0000c04a08001986 */ /* 0x000fe2000c101524 */
[----:B------:R-:W-:-:S02]  /*71f0*/  F2FP.BF16.F32.PACK_AB R75, RZ, R75 ;  /* 0x0000004bff4b723e */ /* 0x000fc400000010ff */
[----:B------:R-:W-:Y:S02]  /*7200*/  F2FP.BF16.F32.PACK_AB R76, RZ, R76 ;  /* 0x0000004cff4c723e */ /* 0x000fe400000010ff */
[C---:B------:R-:W-:Y:S01]  /*7210*/  ISETP.GT.AND P4, PT, R3.reuse, 0x8, P4 ;  /* 0x000000080300780c */ /* 0x040fe20002784270 */
[----:B------:R-:W-:Y:S01]  /*7220*/  @P2 STG.E.U16 desc[UR36][R8.64+0xc2], R75 ;  /* 0x0000c24b08002986 */ /* 0x000fe2000c101524 */
[----:B------:R-:W-:Y:S02]  /*7230*/  F2FP.BF16.F32.PACK_AB R77, RZ, R77 ;  /* 0x0000004dff4d723e */ /* 0x000fe400000010ff */
[C---:B------:R-:W-:Y:S01]  /*7240*/  ISETP.GT.AND P2, PT, R4.reuse, 0x71, PT ;  /* 0x000000710400780c */ /* 0x040fe20003f44270 */
[----:B------:R-:W-:Y:S01]  /*7250*/  @P5 STG.E.U16 desc[UR36][R6.64+0xd0], R76 ;  /* 0x0000d04c06005986 */ /* 0x000fe2000c101524 */
[----:B------:R-:W-:Y:S02]  /*7260*/  ISETP.GT.AND P5, PT, R3, 0x8, P0 ;  /* 0x000000080300780c */ /* 0x000fe400007a4270 */
[C---:B------:R-:W-:Y:S01]  /*7270*/  ISETP.GT.AND P1, PT, R4.reuse, 0x78, PT ;  /* 0x000000780400780c */ /* 0x040fe20003f24270 */
[----:B------:R-:W-:Y:S01]  /*7280*/  @P3 STG.E.U16 desc[UR36][R6.64+0xd2], R77 ;  /* 0x0000d24d06003986 */ /* 0x000fe2000c101524 */
[----:B------:R-:W-:-:S02]  /*7290*/  ISETP.GT.AND P3, PT, R4, 0x70, PT ;  /* 0x000000700400780c */ /* 0x000fc40003f64270 */
[----:B------:R-:W-:Y:S01]  /*72a0*/  ISETP.GT.AND P0, PT, R4, 0x79, PT ;  /* 0x000000790400780c */ /* 0x000fe20003f04270 */
[----:B------:R-:W-:Y:S01]  /*72b0*/  @P4 IMAD.MOV.U32 R4, RZ, RZ, R8 ;  /* 0x000000ffff044224 */ /* 0x000fe200078e0008 */
[----:B------:R-:W-:Y:S01]  /*72c0*/  F2FP.BF16.F32.PACK_AB R78, RZ, R78 ;  /* 0x0000004eff4e723e */ /* 0x000fe200000010ff */
[----:B------:R-:W-:Y:S01]  /*72d0*/  @P4 IMAD.MOV.U32 R5, RZ, RZ, R9 ;  /* 0x000000ffff054224 */ /* 0x000fe200078e0009 */
[----:B------:R-:W-:Y:S02]  /*72e0*/  F2FP.BF16.F32.PACK_AB R79, RZ, R79 ;  /* 0x0000004fff4f723e */ /* 0x000fe400000010ff */
[----:B------:R-:W-:Y:S02]  /*72f0*/  F2FP.BF16.F32.PACK_AB R80, RZ, R80 ;  /* 0x00000050ff50723e */ /* 0x000fe400000010ff */
[----:B------:R0:W-:Y:S01]  /*7300*/  @P4 STG.E.U16 desc[UR36][R4.64+0xd0], R78 ;  /* 0x0000d04e04004986 */ /* 0x0001e2000c101524 */
[----:B------:R-:W-:Y:S02]  /*7310*/  ISETP.GT.AND P4, PT, R3, RZ, P2 ;  /* 0x000000ff0300720c */ /* 0x000fe40001784270 */
[----:B------:R-:W-:-:S02]  /*7320*/  F2FP.BF16.F32.PACK_AB R81, RZ, R81 ;  /* 0x00000051ff51723e */ /* 0x000fc400000010ff */
[----:B------:R-:W-:Y:S02]  /*7330*/  ISETP.GT.AND P2, PT, R3, 0x8, P2 ;  /* 0x000000080300780c */ /* 0x000fe40001744270 */
[----:B------:R-:W-:Y:S02]  /*7340*/  F2FP.BF16.F32.PACK_AB R82, RZ, R82 ;  /* 0x00000052ff52723e */ /* 0x000fe400000010ff */
[----:B------:R-:W-:Y:S02]  /*7350*/  F2FP.BF16.F32.PACK_AB R83, RZ, R83 ;  /* 0x00000053ff53723e */ /* 0x000fe400000010ff */
[----:B------:R-:W-:Y:S01]  /*7360*/  F2FP.BF16.F32.PACK_AB R84, RZ, R84 ;  /* 0x00000054ff54723e */ /* 0x000fe200000010ff */
[----:B0-----:R-:W-:Y:S01]  /*7370*/  @P5 IMAD.MOV.U32 R4, RZ, RZ, R8 ;  /* 0x000000ffff045224 */ /* 0x001fe200078e0008 */
[----:B------:R-:W-:Y:S01]  /*7380*/  F2FP.BF16.F32.PACK_AB R85, RZ, R85 ;  /* 0x00000055ff55723e */ /* 0x000fe200000010ff */
[----:B------:R-:W-:Y:S01]  /*7390*/  @P5 IMAD.MOV.U32 R5, RZ, RZ, R9 ;  /* 0x000000ffff055224 */ /* 0x000fe200078e0009 */
[----:B------:R-:W-:-:S02]  /*73a0*/  F2FP.BF16.F32.PACK_AB R86, RZ, R86 ;  /* 0x00000056ff56723e */ /* 0x000fc400000010ff */
[----:B------:R-:W-:Y:S02]  /*73b0*/  F2FP.BF16.F32.PACK_AB R87, RZ, R87 ;  /* 0x00000057ff57723e */ /* 0x000fe400000010ff */
[----:B------:R0:W-:Y:S01]  /*73c0*/  @P5 STG.E.U16 desc[UR36][R4.64+0xd2], R79 ;  /* 0x0000d24f04005986 */ /* 0x0001e2000c101524 */
[C---:B------:R-:W-:Y:S02]  /*73d0*/  ISETP.GT.AND P5, PT, R3.reuse, RZ, P3 ;  /* 0x000000ff0300720c */ /* 0x040fe40001fa4270 */
[----:B------:R-:W-:-:S11]  /*73e0*/  ISETP.GT.AND P3, PT, R3, 0x8, P3 ;  /* 0x000000080300780c */ /* 0x000fd60001f64270 */
[----:B0-----:R-:W-:Y:S02]  /*73f0*/  @P5 IMAD.MOV.U32 R4, RZ, RZ, R6 ;  /* 0x000000ffff045224 */ /* 0x001fe400078e0006 */
[----:B------:R-:W-:-:S05]  /*7400*/  @P5 IMAD.MOV.U32 R5, RZ, RZ, R7 ;  /* 0x000000ffff055224 */ /* 0x000fca00078e0007 */
[----:B------:R0:W-:Y:S01]  /*7410*/  @P5 STG.E.U16 desc[UR36][R4.64+0xe0], R80 ;  /* 0x0000e05004005986 */ /* 0x0001e2000c101524 */
[C---:B------:R-:W-:Y:S02]  /*7420*/  ISETP.GT.AND P5, PT, R3.reuse, RZ, P0 ;  /* 0x000000ff0300720c */ /* 0x040fe400007a4270 */
[----:B------:R-:W-:Y:S01]  /*7430*/  ISETP.GT.AND P0, PT, R3, 0x8, P0 ;  /* 0x000000080300780c */ /* 0x000fe20000704270 */
[----:B0-----:R-:W-:Y:S02]  /*7440*/  @P4 IMAD.MOV.U32 R4, RZ, RZ, R6 ;  /* 0x000000ffff044224 */ /* 0x001fe400078e0006 */
[----:B------:R-:W-:-:S05]  /*7450*/  @P4 IMAD.MOV.U32 R5, RZ, RZ, R7 ;  /* 0x000000ffff054224 */ /* 0x000fca00078e0007 */
[----:B------:R0:W-:Y:S01]  /*7460*/  @P4 STG.E.U16 desc[UR36][R4.64+0xe2], R81 ;  /* 0x0000e25104004986 */ /* 0x0001e2000c101524 */
[C---:B------:R-:W-:Y:S02]  /*7470*/  ISETP.GT.AND P4, PT, R3.reuse, RZ, P1 ;  /* 0x000000ff0300720c */ /* 0x040fe40000f84270 */
[----:B------:R-:W-:Y:S01]  /*7480*/  ISETP.GT.AND P1, PT, R3, 0x8, P1 ;  /* 0x000000080300780c */ /* 0x000fe20000f24270 */
[----:B0-----:R-:W-:Y:S02]  /*7490*/  @P3 IMAD.MOV.U32 R4, RZ, RZ, R8 ;  /* 0x000000ffff043224 */ /* 0x001fe400078e0008 */
[----:B------:R-:W-:-:S05]  /*74a0*/  @P3 IMAD.MOV.U32 R5, RZ, RZ, R9 ;  /* 0x000000ffff053224 */ /* 0x000fca00078e0009 */
[----:B------:R0:W-:Y:S02]  /*74b0*/  @P3 STG.E.U16 desc[UR36][R4.64+0xe0], R82 ;  /* 0x0000e05204003986 */ /* 0x0001e4000c101524 */
[----:B0-----:R-:W-:Y:S02]  /*74c0*/  @P2 IMAD.MOV.U32 R4, RZ, RZ, R8 ;  /* 0x000000ffff042224 */ /* 0x001fe400078e0008 */
[----:B------:R-:W-:-:S05]  /*74d0*/  @P2 IMAD.MOV.U32 R5, RZ, RZ, R9 ;  /* 0x000000ffff052224 */ /* 0x000fca00078e0009 */
[----:B------:R0:W-:Y:S02]  /*74e0*/  @P2 STG.E.U16 desc[UR36][R4.64+0xe2], R83 ;  /* 0x0000e25304002986 */ /* 0x0001e4000c101524 */
[----:B0-----:R-:W-:Y:S02]  /*74f0*/  @P4 IMAD.MOV.U32 R4, RZ, RZ, R6 ;  /* 0x000000ffff044224 */ /* 0x001fe400078e0006 */
[----:B------:R-:W-:-:S05]  /*7500*/  @P4 IMAD.MOV.U32 R5, RZ, RZ, R7 ;  /* 0x000000ffff054224 */ /* 0x000fca00078e0007 */
[----:B------:R0:W-:Y:S04]  /*7510*/  @P4 STG.E.U16 desc[UR36][R4.64+0xf0], R84 ;  /* 0x0000f05404004986 */ /* 0x0001e8000c101524 */
[----:B------:R1:W-:Y:S01]  /*7520*/  @P5 STG.E.U16 desc[UR36][R6.64+0xf2], R85 ;  /* 0x0000f25506005986 */ /* 0x0003e2000c101524 */
[----:B0-----:R-:W-:Y:S02]  /*7530*/  @P1 IMAD.MOV.U32 R4, RZ, RZ, R8 ;  /* 0x000000ffff041224 */ /* 0x001fe400078e0008 */
[----:B------:R-:W-:-:S05]  /*7540*/  @P1 IMAD.MOV.U32 R5, RZ, RZ, R9 ;  /* 0x000000ffff051224 */ /* 0x000fca00078e0009 */
[----:B------:R1:W-:Y:S04]  /*7550*/  @P1 STG.E.U16 desc[UR36][R4.64+0xf0], R86 ;  /* 0x0000f05604001986 */ /* 0x0003e8000c101524 */
[----:B------:R1:W-:Y:S02]  /*7560*/  @P0 STG.E.U16 desc[UR36][R8.64+0xf2], R87 ;  /* 0x0000f25708000986 */ /* 0x0003e4000c101524 */
.L_x_164:
[----:B------:R-:W-:Y:S05]  /*7570*/  BSYNC B0 ;  /* 0x0000000000007941 */ /* 0x000fea0003800000 */
.L_x_38:
[----:B------:R-:W-:Y:S01]  /*7580*/  IADD3 R16, P0, R16, UR38, RZ ;  /* 0x0000002610107c10 */ /* 0x000fe2000ff1e0ff */
[----:B------:R-:W-:Y:S01]  /*7590*/  ULDC.64 UR4, c[0x0][0x850] ;  /* 0x0002140000047ab9 */ /* 0x000fe20000000a00 */
[----:B------:R-:W-:Y:S01]  /*75a0*/  PRMT R3, RZ, 0x7610, R3 ;  /* 0x00007610ff037816 */ /* 0x000fe20000000003 */
[----:B------:R-:W-:Y:S01]  /*75b0*/  IMAD.MOV.U32 R102, RZ, RZ, -0x1 ;  /* 0xffffffffff667424 */ /* 0x000fe200078e00ff */
[----:B------:R-:W-:Y:S01]  /*75c0*/  IADD3.X R17, R17, UR42, RZ, P0, !PT ;  /* 0x0000002a11117c10 */ /* 0x000fe200087fe4ff */
[----:B------:R-:W-:Y:S01]  /*75d0*/  IMAD.MOV.U32 R23, RZ, RZ, -0x1 ;  /* 0xffffffffff177424 */ /* 0x000fe200078e00ff */
[----:B------:R-:W-:-:S04]  /*75e0*/  ISETP.GE.U32.AND P0, PT, R16, UR4, PT ;  /* 0x0000000410007c0c */ /* 0x000fc8000bf06070 */
[----:B------:R-:W-:-:S13]  /*75f0*/  ISETP.GE.U32.AND.EX P0, PT, R17, UR5, PT, P0 ;  /* 0x0000000511007c0c */ /* 0x000fda000bf06100 */
[----:B------:R-:W-:Y:S05]  /*7600*/  @P0 BRA `(.L_x_165) ;  /* 0x00000004004c0947 */ /* 0x000fea0003800000 */
[----:B------:R-:W0:Y:S01]  /*7610*/  LDC.64 R10, c[0x0][0x828] ;  /* 0x00020a00ff0a7b82 */ /* 0x000e220000000a00 */
[----:B---3--:R-:W3:Y:S01]  /*7620*/  S2R R12, SR_CTAID.X ;  /* 0x00000000000c7919 */ /* 0x008ee20000002500 */
[----:B-12-4-:R-:W-:Y:S02]  /*7630*/  IMAD.MOV.U32 R8, RZ, RZ, R16 ;  /* 0x000000ffff087224 */ /* 0x016fe400078e0010 */
[----:B------:R-:W-:Y:S01]  /*7640*/  IMAD.MOV.U32 R9, RZ, RZ, R17 ;  /* 0x000000ffff097224 */ /* 0x000fe200078e0011 */
[----:B------:R-:W1:Y:S03]  /*7650*/  S2R R20, SR_CTAID.Y ;  /* 0x0000000000147919 */ /* 0x000e660000002600 */
[----:B------:R-:W2:Y:S08]  /*7660*/  LDC R0, c[0x0][0x830] ;  /* 0x00020c00ff007b82 */ /* 0x000eb00000000800 */
[----:B------:R-:W4:Y:S01]  /*7670*/  LDC.64 R14, c[0x0][0x820] ;  /* 0x00020800ff0e7b82 */ /* 0x000f220000000a00 */
[----:B0-----:R-:W-:-:S04]  /*7680*/  ISETP.NE.U32.AND P0, PT, R10, RZ, PT ;  /* 0x000000ff0a00720c */ /* 0x001fc80003f05070 */
[----:B------:R-:W-:-:S13]  /*7690*/  ISETP.NE.AND.EX P0, PT, R11, RZ, PT, P0 ;  /* 0x000000ff0b00720c */ /* 0x000fda0003f05300 */
[----:B-1234-:R-:W-:Y:S05]  /*76a0*/  @!P0 BRA `(.L_x_166) ;  /* 0x0000000000288947 */ /* 0x01efea0003800000 */
        /* <DEDUP_REMOVED lines=10> */
.L_x_166:
[-CC-:B------:R-:W-:Y:S01]  /*7750*/  SHF.R.U64 R23, R8, R0.reuse, R9.reuse ;  /* 0x0000000008177219 */ /* 0x180fe20000001209 */
[----:B------:R-:W0:Y:S01]  /*7760*/  LDC.64 R28, c[0x0][0x840] ;  /* 0x00021000ff1c7b82 */ /* 0x000e220000000a00 */
[----:B------:R-:W-:Y:S01]  /*7770*/  SHF.R.U32.HI R0, RZ, R0, R9 ;  /* 0x00000000ff007219 */ /* 0x000fe20000011609 */
[----:B------:R-:W-:Y:S01]  /*7780*/  ULDC UR4, c[0x0][0x150] ;  /* 0x0000540000047ab9 */ /* 0x000fe20000000800 */
[----:B------:R-:W-:Y:S02]  /*7790*/  IADD3 R3, P0, RZ, -R23, RZ ;  /* 0x80000017ff037210 */ /* 0x000fe40007f1e0ff */
[----:B------:R-:W-:-:S03]  /*77a0*/  I2FP.F32.U32 R7, R12 ;  /* 0x0000000c00077245 */ /* 0x000fc60000201000 */
[----:B------:R-:W1:Y:S01]  /*77b0*/  LDC R6, c[0x0][0x818] ;  /* 0x00020600ff067b82 */ /* 0x000e620000000800 */
[----:B------:R-:W-:Y:S02]  /*77c0*/  IMAD.X R5, RZ, RZ, ~R0, P0 ;  /* 0x000000ffff057224 */ /* 0x000fe400000e0e00 */
[----:B------:R-:W-:Y:S01]  /*77d0*/  FMUL R7, R7, UR4 ;  /* 0x0000000407077c20 */ /* 0x000fe20008400000 */
[----:B------:R-:W-:Y:S01]  /*77e0*/  ULDC UR4, c[0x0][0x154] ;  /* 0x0000550000047ab9 */ /* 0x000fe20000000800 */
[-C--:B------:R-:W-:Y:S02]  /*77f0*/  IMAD R0, R5, R14.reuse, RZ ;  /* 0x0000000e05007224 */ /* 0x080fe400078e02ff */
[C---:B------:R-:W-:Y:S01]  /*7800*/  IMAD.WIDE.U32 R4, R3.reuse, R14, R16 ;  /* 0x0000000e03047225 */ /* 0x040fe200078e0010 */
[----:B------:R-:W2:Y:S01]  /*7810*/  LDC R11, c[0x0][0x808] ;  /* 0x00020200ff0b7b82 */ /* 0x000ea20000000800 */
[----:B------:R-:W3:Y:S02]  /*7820*/  F2I.U32.TRUNC.NTZ R7, R7 ;  /* 0x0000000700077305 */ /* 0x000ee4000020f000 */
[----:B------:R-:W-:-:S04]  /*7830*/  IMAD R3, R3, R15, R0 ;  /* 0x0000000f03037224 */ /* 0x000fc800078e0200 */
[----:B------:R-:W-:Y:S01]  /*7840*/  IMAD.IADD R3, R5, 0x1, R3 ;  /* 0x0000000105037824 */ /* 0x000fe200078e0203 */
[----:B------:R-:W4:Y:S01]  /*7850*/  LDC R27, c[0x0][0x858] ;  /* 0x00021600ff1b7b82 */ /* 0x000f220000000800 */
[----:B------:R-:W-:Y:S02]  /*7860*/  I2FP.F32.U32 R5, R20 ;  /* 0x0000001400057245 */ /* 0x000fe40000201000 */
[----:B0-----:R-:W-:-:S04]  /*7870*/  ISETP.NE.U32.AND P0, PT, R28, RZ, PT ;  /* 0x000000ff1c00720c */ /* 0x001fc80003f05070 */
[----:B------:R-:W-:Y:S01]  /*7880*/  ISETP.NE.AND.EX P0, PT, R29, RZ, PT, P0 ;  /* 0x000000ff1d00720c */ /* 0x000fe20003f05300 */
[----:B------:R-:W0:Y:S01]  /*7890*/  LDC R9, c[0x0][0x144] ;  /* 0x00005100ff097b82 */ /* 0x000e220000000800 */
[-C--:B-1----:R-:W-:Y:S01]  /*78a0*/  SHF.R.U64 R13, R4, R6.reuse, R3 ;  /* 0x00000006040d7219 */ /* 0x082fe20000001203 */
[----:B---3--:R-:W-:Y:S01]  /*78b0*/  IMAD.MOV R7, RZ, RZ, -R7 ;  /* 0x000000ffff077224 */ /* 0x008fe200078e0a07 */
[----:B------:R-:W-:Y:S01]  /*78c0*/  SHF.R.U32.HI R0, RZ, R6, R3 ;  /* 0x00000006ff007219 */ /* 0x000fe20000011603 */
[----:B------:R-:W-:-:S04]  /*78d0*/  FMUL R3, R5, UR4 ;  /* 0x0000000405037c20 */ /* 0x000fc80008400000 */
[----:B------:R-:W1:Y:S01]  /*78e0*/  LDC R25, c[0x0][0x148] ;  /* 0x00005200ff197b82 */ /* 0x000e620000000800 */
[----:B------:R3:W0:Y:S01]  /*78f0*/  F2I.U32.TRUNC.NTZ R10, R3 ;  /* 0x00000003000a7305 */ /* 0x000622000020f000 */
[-CC-:B--2---:R-:W-:Y:S02]  /*7900*/  SHF.R.U64 R15, R13, R11.reuse, R0.reuse ;  /* 0x0000000b0d0f7219 */ /* 0x184fe40000001200 */
[----:B------:R-:W-:-:S04]  /*7910*/  SHF.R.U32.HI R0, RZ, R11, R0 ;  /* 0x0000000bff007219 */ /* 0x000fc80000011600 */
[----:B------:R-:W2:Y:S01]  /*7920*/  LDC R14, c[0x0][0x848] ;  /* 0x00021200ff0e7b82 */ /* 0x000ea20000000800 */
[-CC-:B----4-:R-:W-:Y:S02]  /*7930*/  SHF.R.U64 R21, R15, R27.reuse, R0.reuse ;  /* 0x0000001b0f157219 */ /* 0x190fe40000001200 */
[----:B------:R-:W-:-:S03]  /*7940*/  SHF.R.U32.HI R5, RZ, R27, R0 ;  /* 0x0000001bff057219 */ /* 0x000fc60000011600 */
[----:B------:R-:W-:Y:S02]  /*7950*/  IMAD.MOV.U32 R4, RZ, RZ, R21 ;  /* 0x000000ffff047224 */ /* 0x000fe400078e0015 */
[----:B-----5:R-:W4:Y:S01]  /*7960*/  LDC R24, c[0x0][0x838] ;  /* 0x00020e00ff187b82 */ /* 0x020f220000000800 */
[----:B0-----:R-:W-:-:S07]  /*7970*/  IMAD R27, R9, R7, R12 ;  /* 0x00000007091b7224 */ /* 0x001fce00078e020c */
[----:B------:R-:W0:Y:S08]  /*7980*/  LDC R26, c[0x0][0x810] ;  /* 0x00020400ff1a7b82 */ /* 0x000e300000000800 */
[----:B------:R-:W0:Y:S01]  /*7990*/  LDC R30, c[0x0][0x800] ;  /* 0x00020000ff1e7b82 */ /* 0x000e220000000800 */
[----:B-1-3--:R-:W-:Y:S05]  /*79a0*/  @!P0 BRA `(.L_x_167) ;  /* 0x0000000000288947 */ /* 0x00afea0003800000 */
[----:B------:R-:W1:Y:S02]  /*79b0*/  LDC R0, c[0x0][0x84c] ;  /* 0x00021300ff007b82 */ /* 0x000e640000000800 */
[----:B-1----:R-:W-:-:S05]  /*79c0*/  IADD3 R3, P0, R21, R0, RZ ;  /* 0x0000000015037210 */ /* 0x002fca0007f1e0ff */
        /* <DEDUP_REMOVED lines=8> */
.L_x_167:
[----:B------:R-:W-:Y:S01]  /*7a50*/  ISETP.NE.AND P0, PT, R2, 0x1, PT ;  /* 0x000000010200780c */ /* 0x000fe20003f05270 */
[----:B------:R-:W-:Y:S01]  /*7a60*/  IMAD.MOV R10, RZ, RZ, -R10 ;  /* 0x000000ffff0a7224 */ /* 0x000fe200078e0a0a */
[----:B--2---:R-:W-:Y:S02]  /*7a70*/  SHF.R.U64 R3, R4, R14, R5 ;  /* 0x0000000e04037219 */ /* 0x004fe40000001205 */
[----:B------:R-:W-:Y:S02]  /*7a80*/  LOP3.LUT R0, R15, R100, RZ, 0xc0, !PT ;  /* 0x000000640f007212 */ /* 0x000fe400078ec0ff */
[----:B------:R-:W-:Y:S01]  /*7a90*/  LOP3.LUT R6, R13, R98, RZ, 0xc0, !PT ;  /* 0x000000620d067212 */ /* 0x000fe200078ec0ff */
[----:B------:R-:W-:Y:S02]  /*7aa0*/  IMAD.MOV R4, RZ, RZ, -R3 ;  /* 0x000000ffff047224 */ /* 0x000fe400078e0a03 */
[----:B------:R-:W-:Y:S02]  /*7ab0*/  IMAD R0, R93, R3, R0 ;  /* 0x000000035d007224 */ /* 0x000fe400078e0200 */
[----:B----4-:R-:W-:-:S02]  /*7ac0*/  IMAD R3, R4, R24, R21 ;  /* 0x0000001804037224 */ /* 0x010fc400078e0215 */
[----:B------:R-:W-:Y:S02]  /*7ad0*/  @P0 IMAD R27, R25, R10, R20 ;  /* 0x0000000a191b0224 */ /* 0x000fe400078e0214 */
[----:B0-----:R-:W-:Y:S02]  /*7ae0*/  IMAD R5, R3, R30, R6 ;  /* 0x0000001e03057224 */ /* 0x001fe400078e0206 */
[----:B------:R-:W-:Y:S02]  /*7af0*/  IMAD R0, R0, R26, R27 ;  /* 0x0000001a00007224 */ /* 0x000fe400078e021b */
[----:B------:R-:W-:-:S03]  /*7b00*/  IMAD.MOV.U32 R4, RZ, RZ, 0x1 ;  /* 0x00000001ff047424 */ /* 0x000fc600078e00ff */
[----:B------:R-:W-:Y:S02]  /*7b10*/  SEL R102, R5, R0, !P0 ;  /* 0x0000000005667207 */ /* 0x000fe40004000000 */
[----:B------:R-:W-:Y:S02]  /*7b20*/  PRMT R3, R4, 0x7610, R3 ;  /* 0x0000761004037816 */ /* 0x000fe40000000003 */
[----:B------:R-:W-:-:S07]  /*7b30*/  SEL R0, R0, R5, !P0 ;  /* 0x0000000500007207 */ /* 0x000fce0004000000 */
.L_x_165:
[----:B------:R-:W-:Y:S01]  /*7b40*/  LOP3.LUT P0, RZ, R3, 0xff, RZ, 0xc0, !PT ;  /* 0x000000ff03ff7812 */ /* 0x000fe2000780c0ff */
[----:B------:R-:W-:Y:S01]  /*7b50*/  UIMAD.WIDE.U32 UR4, UR41, 0x38e38e39, URZ ;  /* 0x38e38e39290478a5 */ /* 0x000fe2000f8e003f */
[----:B------:R-:W-:-:S03]  /*7b60*/  IMAD.MOV.U32 R103, RZ, RZ, R0 ;  /* 0x000000ffff677224 */ /* 0x000fc600078e0000 */
[----:B------:R-:W-:-:S04]  /*7b70*/  USHF.R.U32.HI UR4, URZ, 0x1, UR5 ;  /* 0x000000013f047899 */ /* 0x000fc80008011605 */
[----:B------:R-:W-:-:S04]  /*7b80*/  UIMAD UR41, UR4, -0x9, UR41 ;  /* 0xfffffff7042978a4 */ /* 0x000fc8000f8e0229 */
[----:B------:R-:W-:Y:S08]  /*7b90*/  @P0 BRA `(.L_x_168) ;  /* 0xffffff9400f40947 */ /* 0x000ff0000383ffff */
[----:B------:R-:W-:Y:S05]  /*7ba0*/  EXIT ;  /* 0x000000000000794d */ /* 0x000fea0003800000 */
.L_x_4:
        /* <DEDUP_REMOVED lines=26> */
.L_x_170:
        /* <DEDUP_REMOVED lines=14> */
[----:B------:R-:W-:Y:S02]  /*7e30*/  IMAD R5, R7, R23, R10 ;  /* 0x0000001707057224 */ /* 0x000fe400078e020a */
[----:B------:R-:W-:Y:S02]  /*7e40*/  IMAD.MOV.U32 R10, RZ, RZ, 0x1 ;  /* 0x00000001ff0a7424 */ /* 0x000fe400078e00ff */
[----:B------:R-:W-:Y:S01]  /*7e50*/  IMAD.IADD R5, R9, 0x1, R5 ;  /* 0x0000000109057824 */ /* 0x000fe200078e0205 */
[----:B------:R-:W4:Y:S04]  /*7e60*/  LDC R20, c[0x0][0x808] ;  /* 0x00020200ff147b82 */ /* 0x000f280000000800 */
[----:B0-----:R-:W-:-:S02]  /*7e70*/  SHF.R.U64 R12, R8, R14, R5 ;  /* 0x0000000e080c7219 */ /* 0x001fc40000001205 */
[----:B------:R-:W-:Y:S02]  /*7e80*/  I2FP.F32.U32 R8, R6 ;  /* 0x0000000600087245 */ /* 0x000fe40000201000 */
[----:B------:R-:W0:Y:S01]  /*7e90*/  LDC R25, c[0x0][0x858] ;  /* 0x00021600ff197b82 */ /* 0x000e220000000800 */
[----:B-1----:R-:W-:Y:S01]  /*7ea0*/  ISETP.NE.U32.AND P0, PT, R26, RZ, PT ;  /* 0x000000ff1a00720c */ /* 0x002fe20003f05070 */
[----:B---3--:R-:W-:Y:S02]  /*7eb0*/  IMAD.MOV R7, RZ, RZ, -R11 ;  /* 0x000000ffff077224 */ /* 0x008fe400078e0a0b */
[----:B------:R-:W-:Y:S01]  /*7ec0*/  FMUL R8, R8, UR4 ;  /* 0x0000000408087c20 */ /* 0x000fe20008400000 */
[----:B------:R-:W-:Y:S01]  /*7ed0*/  SHF.R.U32.HI R5, RZ, R14, R5 ;  /* 0x0000000eff057219 */ /* 0x000fe20000011605 */
[----:B------:R-:W-:Y:S01]  /*7ee0*/  IMAD.MOV.U32 R14, RZ, RZ, -0x1 ;  /* 0xffffffffff0e7424 */ /* 0x000fe200078e00ff */
[----:B------:R-:W-:Y:S01]  /*7ef0*/  ISETP.NE.AND.EX P0, PT, R27, RZ, PT, P0 ;  /* 0x000000ff1b00720c */ /* 0x000fe20003f05300 */
[----:B------:R1:W3:Y:S01]  /*7f00*/  F2I.U32.TRUNC.NTZ R19, R8 ;  /* 0x0000000800137305 */ /* 0x0002e2000020f000 */
[----:B------:R-:W1:Y:S01]  /*7f10*/  LDC R21, c[0x0][0x148] ;  /* 0x00005200ff157b82 */ /* 0x000e620000000800 */
[----:B--2---:R-:W-:-:S07]  /*7f20*/  IMAD R23, R13, R7, R4 ;  /* 0x000000070d177224 */ /* 0x004fce00078e0204 */
[----:B------:R-:W2:Y:S01]  /*7f30*/  LDC R22, c[0x0][0x800] ;  /* 0x00020000ff167b82 */ /* 0x000ea20000000800 */
[-CC-:B----4-:R-:W-:Y:S02]  /*7f40*/  SHF.R.U64 R15, R12, R20.reuse, R5.reuse ;  /* 0x000000140c0f7219 */ /* 0x190fe40000001205 */
[----:B------:R-:W-:-:S05]  /*7f50*/  SHF.R.U32.HI R4, RZ, R20, R5 ;  /* 0x00000014ff047219 */ /* 0x000fca0000011605 */
[----:B------:R-:W4:Y:S01]  /*7f60*/  LDC R24, c[0x0][0x848] ;  /* 0x00021200ff187b82 */ /* 0x000f220000000800 */
[-C--:B0-----:R-:W-:Y:S02]  /*7f70*/  SHF.L.U32 R7, R14, R25.reuse, RZ ;  /* 0x000000190e077219 */ /* 0x081fe400000006ff */
[-CC-:B------:R-:W-:Y:S02]  /*7f80*/  SHF.R.U64 R14, R15, R25.reuse, R4.reuse ;  /* 0x000000190f0e7219 */ /* 0x180fe40000001204 */
[-C--:B------:R-:W-:Y:S02]  /*7f90*/  SHF.R.U32.HI R5, RZ, R25.reuse, R4 ;  /* 0x00000019ff057219 */ /* 0x080fe40000011604 */
[----:B------:R-:W-:Y:S01]  /*7fa0*/  SHF.L.U32 R30, R10, R25, RZ ;  /* 0x000000190a1e7219 */ /* 0x000fe200000006ff */
[----:B------:R-:W0:Y:S01]  /*7fb0*/  LDC R29, c[0x0][0x838] ;  /* 0x00020e00ff1d7b82 */ /* 0x000e220000000800 */
[----:B------:R-:W-:Y:S01]  /*7fc0*/  LOP3.LUT R20, RZ, R7, RZ, 0x33, !PT ;  /* 0x00000007ff147212 */ /* 0x000fe200078e33ff */
[----:B------:R-:W-:-:S06]  /*7fd0*/  IMAD.MOV.U32 R4, RZ, RZ, R14 ;  /* 0x000000ffff047224 */ /* 0x000fcc00078e000e */
        /* <DEDUP_REMOVED lines=12> */
.L_x_171:
[----:B------:R-:W-:Y:S01]  /*80a0*/  ISETP.NE.AND P0, PT, R2, 0x1, PT ;  /* 0x000000010200780c */ /* 0x000fe20003f05270 */
[----:B--2---:R-:W-:Y:S01]  /*80b0*/  VIADD R9, R22, 0xffffffff ;  /* 0xffffffff16097836 */ /* 0x004fe20000000000 */
[----:B----4-:R-:W-:Y:S01]  /*80c0*/  SHF.R.U64 R5, R4, R24, R5 ;  /* 0x0000001804057219 */ /* 0x010fe20000001205 */
[----:B------:R-:W-:Y:S01]  /*80d0*/  IMAD.MOV R19, RZ, RZ, -R19 ;  /* 0x000000ffff137224 */ /* 0x000fe200078e0a13 */
[----:B------:R-:W-:-:S03]  /*80e0*/  LOP3.LUT R4, R15, R20, RZ, 0xc0, !PT ;  /* 0x000000140f047212 */ /* 0x000fc600078ec0ff */
[----:B------:R-:W-:Y:S02]  /*80f0*/  IMAD.MOV R7, RZ, RZ, -R5 ;  /* 0x000000ffff077224 */ /* 0x000fe400078e0a05 */
[----:B------:R-:W-:Y:S01]  /*8100*/  IMAD R30, R30, R5, R4 ;  /* 0x000000051e1e7224 */ /* 0x000fe200078e0204 */
[----:B------:R-:W-:Y:S01]  /*8110*/  LOP3.LUT R5, R12, R9, RZ, 0xc0, !PT ;  /* 0x000000090c057212 */ /* 0x000fe200078ec0ff */
[----:B0-----:R-:W-:Y:S02]  /*8120*/  IMAD R4, R7, R29, R14 ;  /* 0x0000001d07047224 */ /* 0x001fe400078e020e */
[----:B------:R-:W-:Y:S02]  /*8130*/  @P0 IMAD R23, R21, R19, R6 ;  /* 0x0000001315170224 */ /* 0x000fe400078e0206 */
[----:B------:R-:W-:Y:S02]  /*8140*/  IMAD R5, R4, R22, R5 ;  /* 0x0000001604057224 */ /* 0x000fe400078e0205 */
[----:B------:R-:W-:-:S02]  /*8150*/  IMAD R30, R30, R32, R23 ;  /* 0x000000201e1e7224 */ /* 0x000fc400078e0217 */
[----:B------:R-:W-:-:S03]  /*8160*/  IMAD.MOV.U32 R7, RZ, RZ, 0x1 ;  /* 0x00000001ff077424 */ /* 0x000fc600078e00ff */
[----:B------:R-:W-:Y:S02]  /*8170*/  SEL R29, R5, R30, !P0 ;  /* 0x0000001e051d7207 */ /* 0x000fe40004000000 */
[----:B------:R-:W-:-:S07]  /*8180*/  SEL R30, R30, R5, !P0 ;  /* 0x000000051e1e7207 */ /* 0x000fce0004000000 */
.L_x_169:
[----:B------:R-:W-:-:S08]  /*8190*/  NOP ;  /* 0x0000000000007918 */ /* 0x000fd00000000000 */
[----:B------:R-:W0:-:S00]  /*81a0*/  USETMAXREG.DEALLOC.CTAPOOL 0x28 ;  /* 0x00000028000079c8 */ /* 0x000e0000080e0500 */
[----:B0-----:R-:W-:-:S13]  /*81b0*/  ISETP.NE.AND P0, PT, R3, RZ, PT ;  /* 0x000000ff0300720c */ /* 0x001fda0003f05270 */
[----:B------:R-:W-:Y:S05]  /*81c0*/  @P0 EXIT ;  /* 0x000000000000094d */ /* 0x000fea0003800000 */
[----:B------:R-:W-:Y:S01]  /*81d0*/  LOP3.LUT P0, RZ, R7, 0xff, RZ, 0xc0, !PT ;  /* 0x000000ff07ff7812 */ /* 0x000fe2000780c0ff */
[----:B------:R-:W-:Y:S02]  /*81e0*/  IMAD.MOV.U32 R26, RZ, RZ, 0x1 ;  /* 0x00000001ff1a7424 */ /* 0x000fe400078e00ff */
[----:B------:R-:W-:-:S10]  /*81f0*/  IMAD.MOV.U32 R27, RZ, RZ, RZ ;  /* 0x000000ffff1b7224 */ /* 0x000fd400078e00ff */
[----:B------:R-:W-:Y:S05]  /*8200*/  @!P0 BRA `(.L_x_172) ;  /* 0x0000000c00d48947 */ /* 0x000fea0003800000 */
[----:B------:R-:W0:Y:S01]  /*8210*/  LDC R3, c[0x0][0x28c] ;  /* 0x0000a300ff037b82 */ /* 0x000e220000000800 */
[C---:B------:R-:W-:Y:S01]  /*8220*/  ISETP.NE.AND P1, PT, R31.reuse, RZ, PT ;  /* 0x000000ff1f00720c */ /* 0x040fe20003f25270 */
[----:B------:R-:W-:Y:S01]  /*8230*/  ULDC UR41, c[0x0][0x858] ;  /* 0x0002160000297ab9 */ /* 0x000fe20000000800 */
[----:B------:R-:W-:Y:S01]  /*8240*/  LOP3.LUT P0, RZ, R0, 0x1f, RZ, 0xc0, !PT ;  /* 0x0000001f00ff7812 */ /* 0x000fe2000780c0ff */
[----:B------:R-:W-:Y:S01]  /*8250*/  UMOV UR4, 0xffffffff ;  /* 0xffffffff00047882 */ /* 0x000fe20000000000 */
[----:B------:R-:W-:Y:S01]  /*8260*/  P2R R0, PR, RZ, 0x2 ;  /* 0x00000002ff007803 */ /* 0x000fe20000000000 */
[----:B------:R-:W-:Y:S01]  /*8270*/  BSSY B6, `(.L_x_172) ;  /* 0x00000ee000067945 */ /* 0x000fe20003800000 */
[----:B------:R-:W-:Y:S01]  /*8280*/  ISETP.NE.OR P0, PT, R31, RZ, !P0 ;  /* 0x000000ff1f00720c */ /* 0x000fe20004705670 */
[----:B------:R-:W-:Y:S01]  /*8290*/  USHF.L.U32 UR4, UR4, UR41, URZ ;  /* 0x0000002904047299 */ /* 0x000fe2000800063f */
[----:B------:R-:W-:Y:S01]  /*82a0*/  IMAD.MOV.U32 R23, RZ, RZ, 0x1 ;  /* 0x00000001ff177424 */ /* 0x000fe200078e00ff */
[----:B------:R-:W-:Y:S01]  /*82b0*/  LOP3.LUT R25, R18, 0x2, RZ, 0xfc, !PT ;  /* 0x0000000212197812 */ /* 0x000fe200078efcff */
[----:B------:R-:W-:Y:S01]  /*82c0*/  IMAD.MOV.U32 R27, RZ, RZ, RZ ;  /* 0x000000ffff1b7224 */ /* 0x000fe200078e00ff */
[----:B------:R-:W-:Y:S01]  /*82d0*/  P2R R32, PR, RZ, 0x1 ;  /* 0x00000001ff207803 */ /* 0x000fe20000000000 */
[----:B------:R-:W-:Y:S01]  /*82e0*/  IMAD.MOV.U32 R26, RZ, RZ, 0x1 ;  /* 0x00000001ff1a7424 */ /* 0x000fe200078e00ff */
[----:B------:R-:W-:Y:S01]  /*82f0*/  ULDC UR40, c[0x0][0x800] ;  /* 0x0002000000287ab9 */ /* 0x000fe20000000800 */
[----:B------:R-:W-:Y:S01]  /*8300*/  UMOV UR5, 0x1 ;  /* 0x0000000100057882 */ /* 0x000fe20000000000 */
[----:B------:R-:W-:-:S02]  /*8310*/  UIADD3 UR40, UR40, -0x1, URZ ;  /* 0xffffffff28287890 */ /* 0x000fc4000fffe03f */
[----:B------:R-:W-:Y:S02]  /*8320*/  USHF.L.U32 UR41, UR5, UR41, URZ ;  /* 0x0000002905297299 */ /* 0x000fe4000800063f */
[----:B------:R-:W-:Y:S01]  /*8330*/  ULOP3.LUT UR43, URZ, UR4, URZ, 0x33, !UPT ;  /* 0x000000043f2b7292 */ /* 0x000fe2000f8e333f */
[----:B------:R-:W-:Y:S01]  /*8340*/  ULDC.64 UR36, c[0x0][0x198] ;  /* 0x0000660000247ab9 */ /* 0x000fe20000000a00 */
[----:B0-----:R-:W-:-:S05]  /*8350*/  VIADD R3, R3, 0x3f ;  /* 0x0000003f03037836 */ /* 0x001fca0000000000 */
[----:B------:R-:W-:-:S04]  /*8360*/  SHF.R.S32.HI R0, RZ, 0x1f, R3 ;  /* 0x0000001fff007819 */ /* 0x000fc80000011403 */
[----:B------:R-:W-:-:S04]  /*8370*/  LEA.HI R0, R0, R3, RZ, 0x6 ;  /* 0x0000000300007211 */ /* 0x000fc800078f30ff */
[----:B------:R-:W-:-:S05]  /*8380*/  SHF.R.S32.HI R24, RZ, 0x6, R0 ;  /* 0x00000006ff187819 */ /* 0x000fca0000011400 */
[----:B------:R-:W-:-:S07]  /*8390*/  VIADD R22, R24, 0x1 ;  /* 0x0000000118167836 */ /* 0x000fce0000000000 */
.L_x_189:
[----:B------:R-:W0:Y:S01]  /*83a0*/  S2R R0, SR_CgaCtaId ;  /* 0x0000000000007919 */ /* 0x000e220000008800 */
[----:B------:R-:W-:-:S04]  /*83b0*/  MOV R19, 0x400 ;  /* 0x0000040000137802 */ /* 0x000fc80000000f00 */
[----:B0-----:R-:W-:-:S05]  /*83c0*/  LEA R19, R0, R19, 0x18 ;  /* 0x0000001300137211 */ /* 0x001fca00078ec0ff */
[----:B------:R-:W-:-:S05]  /*83d0*/  VIADD R0, R19, 0x800 ;  /* 0x0000080013007836 */ /* 0x000fca0000000000 */
[----:B------:R-:W-:-:S13]  /*83e0*/  LOP3.LUT P0, RZ, R0, 0x1bf, RZ, 0xc0, !PT ;  /* 0x000001bf00ff7812 */ /* 0x000fda000780c0ff */
[----:B------:R-:W-:Y:S05]  /*83f0*/  @!P0 BRA `(.L_x_173) ;  /* 0x0000000000408947 */ /* 0x000fea0003800000 */
[----:B------:R-:W-:Y:S01]  /*8400*/  MOV R14, 0x0 ;  /* 0x00000000000e7802 */ /* 0x000fe20000000f00 */
[----:B------:R-:W-:Y:S01]  /*8410*/  ULDC.64 UR4, c[0x4][0x70] ;  /* 0x01001c0000047ab9 */ /* 0x000fe20000000a00 */
[----:B------:R-:W-:Y:S01]  /*8420*/  ULDC.64 UR6, c[0x4][0x8] ;  /* 0x0100020000067ab9 */ /* 0x000fe20000000a00 */
[----:B------:R-:W-:Y:S02]  /*8430*/  IMAD.U32 R4, RZ, RZ, UR4 ;  /* 0x00000004ff047e24 */ /* 0x000fe4000f8e00ff */
[----:B------:R-:W-:Y:S01]  /*8440*/  IMAD.U32 R5, RZ, RZ, UR5 ;  /* 0x00000005ff057e24 */ /* 0x000fe2000f8e00ff */
[----:B------:R-:W0:Y:S01]  /*8450*/  LDC.64 R14, c[0x4][R14] ;  /* 0x010000000e0e7b82 */ /* 0x000e220000000a00 */
[----:B------:R-:W-:Y:S01]  /*8460*/  ULDC.64 UR4, c[0x4][0x78] ;  /* 0x01001e0000047ab9 */ /* 0x000fe20000000a00 */
[----:B------:R-:W-:Y:S02]  /*8470*/  IMAD.U32 R10, RZ, RZ, UR6 ;  /* 0x00000006ff0a7e24 */ /* 0x000fe4000f8e00ff */
[----:B------:R-:W-:-:S02]  /*8480*/  IMAD.U32 R6, RZ, RZ, UR4 ;  /* 0x00000004ff067e24 */ /* 0x000fc4000f8e00ff */
[----:B------:R-:W-:Y:S02]  /*8490*/  IMAD.U32 R7, RZ, RZ, UR5 ;  /* 0x00000005ff077e24 */ /* 0x000fe4000f8e00ff */
[----:B------:R-:W-:Y:S02]  /*84a0*/  IMAD.U32 R11, RZ, RZ, UR7 ;  /* 0x00000007ff0b7e24 */ /* 0x000fe4000f8e00ff */
[----:B------:R-:W-:Y:S02]  /*84b0*/  IMAD.MOV.U32 R8, RZ, RZ, 0x70 ;  /* 0x00000070ff087424 */ /* 0x000fe400078e00ff */
[----:B------:R-:W-:Y:S02]  /*84c0*/  IMAD.MOV.U32 R12, RZ, RZ, 0x1 ;  /* 0x00000001ff0c7424 */ /* 0x000fe400078e00ff */
[----:B------:R-:W-:-:S07]  /*84d0*/  IMAD.MOV.U32 R13, RZ, RZ, RZ ;  /* 0x000000ffff0d7224 */ /* 0x000fce00078e00ff */
[----:B------:R-:W-:-:S07]  /*84e0*/  LEPC R20, `(.L_x_173) ;  /* 0x000000001014794e */ /* 0x000fce0000000000 */
[----:B0-----:R-:W-:Y:S05]  /*84f0*/  CALL.ABS.NOINC R14 ;  /* 0x000000000e007343 */ /* 0x001fea0003c00000 */
.L_x_173:
        /* <DEDUP_REMOVED lines=19> */
.L_x_174:
[----:B------:R-:W0:Y:S02]  /*8630*/  LDC R0, c[0x0][0x28c] ;  /* 0x0000a300ff007b82 */ /* 0x000e240000000800 */
[----:B0-----:R-:W-:-:S13]  /*8640*/  ISETP.GE.AND P0, PT, R0, 0x1, PT ;  /* 0x000000010000780c */ /* 0x001fda0003f06270 */
[----:B------:R-:W-:Y:S05]  /*8650*/  @!P0 BRA `(.L_x_175) ;  /* 0x0000000400048947 */ /* 0x000fea0003800000 */
[----:B------:R-:W-:Y:S01]  /*8660*/  BSSY B0, `(.L_x_175) ;  /* 0x0000040000007945 */ /* 0x000fe20003800000 */
[----:B------:R-:W-:Y:S02]  /*8670*/  IMAD.SHL.U32 R29, R29, 0x80, RZ ;  /* 0x000000801d1d7824 */ /* 0x000fe400078e00ff */
[----:B------:R-:W-:Y:S02]  /*8680*/  IMAD.SHL.U32 R30, R30, 0x80, RZ ;  /* 0x000000801e1e7824 */ /* 0x000fe400078e00ff */
[----:B------:R-:W-:Y:S02]  /*8690*/  IMAD.MOV.U32 R7, RZ, RZ, RZ ;  /* 0x000000ffff077224 */ /* 0x000fe400078e00ff */
[----:B------:R-:W-:Y:S02]  /*86a0*/  IMAD.MOV.U32 R0, RZ, RZ, R22 ;  /* 0x000000ffff007224 */ /* 0x000fe400078e0016 */
[----:B------:R-:W-:Y:S02]  /*86b0*/  IMAD.MOV.U32 R3, RZ, RZ, R26 ;  /* 0x000000ffff037224 */ /* 0x000fe400078e001a */
[----:B------:R-:W-:-:S07]  /*86c0*/  IMAD.MOV.U32 R4, RZ, RZ, R27 ;  /* 0x000000ffff047224 */ /* 0x000fce00078e001b */
.L_x_184:
[----:B------:R-:W-:Y:S01]  /*86d0*/  IMAD R8, R4, 0x8, R19 ;  /* 0x0000000804087824 */ /* 0x000fe200078e0213 */
[----:B------:R-:W-:Y:S01]  /*86e0*/  SHF.L.U32 R5, R3, 0x1f, RZ ;  /* 0x0000001f03057819 */ /* 0x000fe200000006ff */
[----:B------:R-:W-:Y:S01]  /*86f0*/  BSSY B1, `(.L_x_176) ;  /* 0x0000005000017945 */ /* 0x000fe20003800000 */
[----:B------:R-:W-:Y:S02]  /*8700*/  ISETP.NE.AND P1, PT, R31, RZ, PT ;  /* 0x000000ff1f00720c */ /* 0x000fe40003f25270 */
[----:B------:R-:W0:Y:S11]  /*8710*/  SYNCS.PHASECHK.TRANS64.TRYWAIT P0, [R8+URZ+0x48], R5 ;  /* 0x00004805080075a7 */ /* 0x000e36000800017f */
[----:B------:R-:W1:Y:S01]  /*8720*/  @!P1 LDC R6, c[0x0][0x70c] ;  /* 0x0001c300ff069b82 */ /* 0x000e620000000800 */
[----:B0-----:R-:W-:Y:S05]  /*8730*/  @!P0 BRA `(.L_x_177) ;  /* 0x0000001000588947 */ /* 0x001fea0003800000 */
.L_x_205:
[----:B------:R-:W-:Y:S05]  /*8740*/  BSYNC B1 ;  /* 0x0000000000017941 */ /* 0x000fea0003800000 */
.L_x_176:
[----:B------:R-:W-:Y:S02]  /*8750*/  ISETP.NE.AND P0, PT, R31, RZ, PT ;  /* 0x000000ff1f00720c */ /* 0x000fe40003f05270 */
[----:B0-----:R-:W-:-:S11]  /*8760*/  PRMT R5, R25, 0x9910, RZ ;  /* 0x0000991019057816 */ /* 0x001fd600000000ff */
[----:B-1----:R0:W-:Y:S01]  /*8770*/  @!P0 SYNCS.ARRIVE.TRANS64 RZ, [R8+URZ], R6 ;  /* 0x0000000608ff89a7 */ /* 0x0021e2000800003f */
[----:B------:R-:W-:-:S13]  /*8780*/  ISETP.NE.AND P0, PT, R5, 0x2, PT ;  /* 0x000000020500780c */ /* 0x000fda0003f05270 */
[----:B0-----:R-:W-:Y:S05]  /*8790*/  @P0 BRA `(.L_x_178) ;  /* 0x0000000000040947 */ /* 0x001fea0003800000 */
[----:B------:R-:W-:Y:S01]  /*87a0*/  BPT.TRAP 0x1 ;  /* 0x000000040000795c */ /* 0x000fe20000300000 */
.L_x_178:
[----:B------:R-:W-:Y:S01]  /*87b0*/  ISETP.NE.AND P0, PT, R32, RZ, PT ;  /* 0x000000ff2000720c */ /* 0x000fe20003f05270 */
[----:B------:R-:W-:-:S12]  /*87c0*/  BSSY B1, `(.L_x_179) ;  /* 0x0000003000017945 */ /* 0x000fd80003800000 */
[----:B------:R-:W-:Y:S05]  /*87d0*/  @P0 BRA `(.L_x_180) ;  /* 0x0000000000040947 */ /* 0x000fea0003800000 */
[----:B------:R-:W-:Y:S01]  /*87e0*/  BPT.TRAP 0x1 ;  /* 0x000000040000795c */ /* 0x000fe20000300000 */
.L_x_180:
[----:B------:R-:W-:Y:S05]  /*87f0*/  BSYNC B1 ;  /* 0x0000000000017941 */ /* 0x000fea0003800000 */
.L_x_179:
[----:B------:R-:W-:-:S03]  /*8800*/  UMOV UR4, 0xffffffff ;  /* 0xffffffff00047882 */ /* 0x000fc60000000000 */
[----:B------:R-:W-:Y:S05]  /*8810*/  BRA.DIV UR4, `(.L_x_181) ;  /* 0x0000001204347947 */ /* 0x000fea000b800000 */
[----:B------:R-:W-:-:S13]  /*8820*/  ELECT P6, URZ, PT ;  /* 0x00000000003f782f */ /* 0x000fda00038c0000 */
.L_x_208:
[----:B------:R-:W-:Y:S04]  /*8830*/  BSSY B1, `(.L_x_182) ;  /* 0x0000019000017945 */ /* 0x000fe80003800000 */
[----:B------:R-:W-:Y:S05]  /*8840*/  @!P6 BRA `(.L_x_183) ;  /* 0x00000000005ce947 */ /* 0x000fea0003800000 */
[--C-:B------:R-:W-:Y:S01]  /*8850*/  IMAD R5, R4, 0x2000, R19.reuse ;  /* 0x0000200004057824 */ /* 0x100fe200078e0213 */
[----:B------:R-:W-:Y:S01]  /*8860*/  R2UR UR9, R8 ;  /* 0x00000000080972ca */ /* 0x000fe200000e0000 */
[----:B------:R-:W-:Y:S01]  /*8870*/  UIADD3 UR4, UP0, UR36, 0xf0, URZ ;  /* 0x000000f024047890 */ /* 0x000fe2000ff1e03f */
[----:B------:R-:W-:Y:S01]  /*8880*/  R2UR UR11, R30 ;  /* 0x000000001e0b72ca */ /* 0x000fe200000e0000 */
[----:B------:R-:W-:Y:S01]  /*8890*/  UIADD3 UR16, UP1, UR36, 0x1f0, URZ ;  /* 0x000001f024107890 */ /* 0x000fe2000ff3e03f */
[----:B------:R-:W-:Y:S01]  /*88a0*/  R2UR UR5, R5 ;  /* 0x00000000050572ca */ /* 0x000fe200000e0000 */
[----:B------:R-:W-:Y:S01]  /*88b0*/  IMAD R5, R4, 0x4000, R19 ;  /* 0x0000400004057824 */ /* 0x000fe200078e0213 */
[----:B------:R-:W-:Y:S01]  /*88c0*/  R2UR UR10, R7 ;  /* 0x00000000070a72ca */ /* 0x000fe200000e0000 */
[----:B------:R-:W-:Y:S01]  /*88d0*/  UIADD3.X UR17, URZ, UR37, URZ, UP1, !UPT ;  /* 0x000000253f117290 */ /* 0x000fe20008ffe43f */
[----:B------:R-:W-:Y:S01]  /*88e0*/  R2UR UR12, R28 ;  /* 0x000000001c0c72ca */ /* 0x000fe200000e0000 */
[----:B------:R-:W-:Y:S01]  /*88f0*/  UMOV UR6, 0x0 ;  /* 0x0000000000067882 */ /* 0x000fe20000000000 */
[----:B------:R-:W-:Y:S01]  /*8900*/  R2UR UR8, R5 ;  /* 0x00000000050872ca */ /* 0x000fe200000e0000 */
[----:B------:R-:W-:Y:S01]  /*8910*/  UMOV UR7, 0x10000000 ;  /* 0x1000000000077882 */ /* 0x000fe20000000000 */
[----:B------:R-:W-:-:S05]  /*8920*/  R2UR UR15, R29 ;  /* 0x000000001d0f72ca */ /* 0x000fca00000e0000 */
[----:B------:R-:W-:Y:S02]  /*8930*/  UIADD3 UR13, UR5, 0x800, URZ ;  /* 0x00000800050d7890 */ /* 0x000fe4000fffe03f */
[----:B------:R-:W-:-:S04]  /*8940*/  UIADD3.X UR5, URZ, UR37, URZ, UP0, !UPT ;  /* 0x000000253f057290 */ /* 0x000fc800087fe43f */
[----:B------:R-:W-:-:S03]  /*8950*/  UIADD3 UR14, UR8, 0x12800, URZ ;  /* 0x00012800080e7890 */ /* 0x000fc6000fffe03f */
[----:B------:R-:W-:Y:S02]  /*8960*/  UMOV UR8, UR13 ;  /* 0x0000000d00087c82 */ /* 0x000fe40008000000 */
[----:B------:R0:W-:Y:S02]  /*8970*/  UTMALDG.3D [UR8], [UR4], desc[UR6] ;  /* 0x00000608040075b4 */ /* 0x0001e40008011000 */
[----:B0-----:R-:W-:Y:S01]  /*8980*/  UMOV UR11, UR15 ;  /* 0x0000000f000b7c82 */ /* 0x001fe20008000000 */
[----:B------:R-:W-:Y:S02]  /*8990*/  UMOV UR8, UR14 ;  /* 0x0000000e00087c82 */ /* 0x000fe40008000000 */
[----:B------:R0:W-:Y:S02]  /*89a0*/  UTMALDG.3D [UR8], [UR16], desc[UR6] ;  /* 0x00000608100075b4 */ /* 0x0001e40008011000 */
[----:B0-----:R-:W-:Y:S01]  /*89b0*/  NOP ;  /* 0x0000000000007918 */ /* 0x001fe20000000000 */
.L_x_183:
[----:B------:R-:W-:Y:S05]  /*89c0*/  BSYNC B1 ;  /* 0x0000000000017941 */ /* 0x000fea0003800000 */
.L_x_182:
[----:B------:R-:W-:Y:S02]  /*89d0*/  VIADD R0, R0, 0xffffffff ;  /* 0xffffffff00007836 */ /* 0x000fe40000000000 */
[----:B------:R-:W-:Y:S02]  /*89e0*/  VIADD R4, R4, 0x1 ;  /* 0x0000000104047836 */ /* 0x000fe40000000000 */
[----:B------:R-:W-:Y:S01]  /*89f0*/  VIADD R7, R7, 0x40 ;  /* 0x0000004007077836 */ /* 0x000fe20000000000 */
[----:B------:R-:W-:Y:S02]  /*8a00*/  ISETP.GT.AND P1, PT, R0, 0x1, PT ;  /* 0x000000010000780c */ /* 0x000fe40003f24270 */
[----:B------:R-:W-:-:S04]  /*8a10*/  ISETP.NE.AND P0, PT, R4, 0x9, PT ;  /* 0x000000090400780c */ /* 0x000fc80003f05270 */
[----:B------:R-:W-:Y:S02]  /*8a20*/  SEL R6, RZ, 0x1, P0 ;  /* 0x00000001ff067807 */ /* 0x000fe40000000000 */
[----:B------:R-:W-:Y:S02]  /*8a30*/  SEL R4, R4, RZ, P0 ;  /* 0x000000ff04047207 */ /* 0x000fe40000000000 */
[----:B------:R-:W-:-:S03]  /*8a40*/  LOP3.LUT R3, R3, R6, RZ, 0x3c, !PT ;  /* 0x0000000603037212 */ /* 0x000fc600078e3cff */
[----:B------:R-:W-:Y:S05]  /*8a50*/  @P1 BRA `(.L_x_184) ;  /* 0xfffffffc001c1947 */ /* 0x000fea000383ffff */
[----:B------:R-:W-:Y:S05]  /*8a60*/  BSYNC B0 ;  /* 0x0000000000007941 */ /* 0x000fea0003800000 */
.L_x_175:
[----:B------:R-:W-:Y:S01]  /*8a70*/  IMAD.IADD R0, R24, 0x1, R27 ;  /* 0x0000000118007824 */ /* 0x000fe200078e021b */
[----:B------:R-:W-:Y:S01]  /*8a80*/  LOP3.LUT P1, RZ, R23, 0xff, RZ, 0xc0, !PT ;  /* 0x000000ff17ff7812 */ /* 0x000fe2000782c0ff */
[----:B------:R-:W-:Y:S01]  /*8a90*/  ULDC.64 UR4, c[0x0][0x850] ;  /* 0x0002140000047ab9 */ /* 0x000fe20000000a00 */
[----:B------:R-:W-:Y:S01]  /*8aa0*/  IADD3 R16, P2, R16, UR38, RZ ;  /* 0x0000002610107c10 */ /* 0x000fe2000ff5e0ff */
[C---:B------:R-:W-:Y:S01]  /*8ab0*/  IMAD.WIDE.U32 R4, R0.reuse, 0x38e38e39, RZ ;  /* 0x38e38e3900047825 */ /* 0x040fe200078e00ff */
[----:B------:R-:W-:Y:S01]  /*8ac0*/  ISETP.GT.U32.AND P0, PT, R0, 0x8, PT ;  /* 0x000000080000780c */ /* 0x000fe20003f04070 */
[----:B------:R-:W-:Y:S01]  /*8ad0*/  BSSY B0, `(.L_x_185) ;  /* 0x0000065000007945 */ /* 0x000fe20003800000 */
[----:B------:R-:W-:Y:S01]  /*8ae0*/  IADD3.X R17, R17, UR42, RZ, P2, !PT ;  /* 0x0000002a11117c10 */ /* 0x000fe200097fe4ff */
[----:B------:R-:W-:Y:S01]  /*8af0*/  IMAD.MOV.U32 R30, RZ, RZ, -0x1 ;  /* 0xffffffffff1e7424 */ /* 0x000fe200078e00ff */
[----:B------:R-:W-:Y:S01]  /*8b00*/  ISETP.LT.U32.AND P0, PT, R24, 0x9, P0 ;  /* 0x000000091800780c */ /* 0x000fe20000701070 */
[----:B------:R-:W-:Y:S01]  /*8b10*/  IMAD.MOV.U32 R29, RZ, RZ, -0x1 ;  /* 0xffffffffff1d7424 */ /* 0x000fe200078e00ff */
[----:B------:R-:W-:Y:S01]  /*8b20*/  SHF.R.U32.HI R5, RZ, 0x1, R5 ;  /* 0x00000001ff057819 */ /* 0x000fe20000011605 */
[----:B------:R-:W-:Y:S01]  /*8b30*/  IMAD.MOV.U32 R28, RZ, RZ, -0x1 ;  /* 0xffffffffff1c7424 */ /* 0x000fe200078e00ff */
[----:B------:R-:W-:Y:S01]  /*8b40*/  SEL R3, RZ, 0x1, !P0 ;  /* 0x00000001ff037807 */ /* 0x000fe20004000000 */
[----:B------:R0:W-:Y:S01]  /*8b50*/  @P1 SYNCS.ARRIVE.TRANS64.A1T0 RZ, [R19+URZ+0xa8], RZ ;  /* 0x0000a8ff13ff19a7 */ /* 0x0001e2000810003f */
[----:B------:R-:W-:Y:S01]  /*8b60*/  ISETP.GE.U32.AND P0, PT, R16, UR4, PT ;  /* 0x0000000410007c0c */ /* 0x000fe2000bf06070 */
[----:B------:R-:W-:Y:S01]  /*8b70*/  IMAD R27, R5, -0x9, R0 ;  /* 0xfffffff7051b7824 */ /* 0x000fe200078e0200 */
[----:B------:R-:W-:-:S02]  /*8b80*/  ISETP.GE.U32.AND P1, PT, R24, 0x9, PT ;  /* 0x000000091800780c */ /* 0x000fc40003f26070 */
[----:B------:R-:W-:Y:S02]  /*8b90*/  ISETP.GE.U32.AND.EX P0, PT, R17, UR5, PT, P0 ;  /* 0x0000000511007c0c */ /* 0x000fe4000bf06100 */
[----:B------:R-:W-:Y:S02]  /*8ba0*/  LOP3.LUT R26, R26, R3, RZ, 0x3c, !PT ;  /* 0x000000031a1a7212 */ /* 0x000fe400078e3cff */
[----:B------:R-:W-:Y:S02]  /*8bb0*/  PRMT R0, RZ, 0x7610, R0 ;  /* 0x00007610ff007816 */ /* 0x000fe40000000000 */
[----:B------:R-:W-:-:S05]  /*8bc0*/  PRMT R23, RZ, 0x7610, R23 ;  /* 0x00007610ff177816 */ /* 0x000fca0000000017 */
[----:B------:R-:W-:Y:S02]  /*8bd0*/  @P1 LOP3.LUT R26, R26, 0x1, R5, 0x78, !PT ;  /* 0x000000011a1a1812 */ /* 0x000fe400078e7805 */
[----:B0-----:R-:W-:Y:S05]  /*8be0*/  @P0 BRA `(.L_x_186) ;  /* 0x00000004004c0947 */ /* 0x001fea0003800000 */
[----:B------:R-:W-:Y:S01]  /*8bf0*/  ULDC.64 UR4, c[0x0][0x828] ;  /* 0x00020a0000047ab9 */ /* 0x000fe20000000a00 */
[----:B------:R-:W0:Y:S01]  /*8c00*/  S2R R10, SR_CTAID.X ;  /* 0x00000000000a7919 */ /* 0x000e220000002500 */
[----:B------:R-:W-:Y:S01]  /*8c10*/  ISETP.NE.U32.AND P0, PT, RZ, UR4, PT ;  /* 0x00000004ff007c0c */ /* 0x000fe2000bf05070 */
[----:B------:R-:W-:Y:S01]  /*8c20*/  ULDC UR7, c[0x0][0x830] ;  /* 0x00020c0000077ab9 */ /* 0x000fe20000000800 */
[----:B------:R-:W-:Y:S01]  /*8c30*/  IMAD.MOV.U32 R4, RZ, RZ, R16 ;  /* 0x000000ffff047224 */ /* 0x000fe200078e0010 */
[----:B------:R-:W1:Y:S01]  /*8c40*/  S2R R0, SR_CTAID.Y ;  /* 0x0000000000007919 */ /* 0x000e620000002600 */
[----:B------:R-:W-:Y:S01]  /*8c50*/  ISETP.NE.AND.EX P0, PT, RZ, UR5, PT, P0 ;  /* 0x00000005ff007c0c */ /* 0x000fe2000bf05300 */
[----:B------:R-:W-:-:S12]  /*8c60*/  IMAD.MOV.U32 R5, RZ, RZ, R17 ;  /* 0x000000ffff057224 */ /* 0x000fd800078e0011 */
[----:B------:R-:W-:Y:S05]  /*8c70*/  @!P0 BRA `(.L_x_187) ;  /* 0x0000000000288947 */ /* 0x000fea0003800000 */
[----:B------:R-:W-:Y:S02]  /*8c80*/  ULDC UR6, c[0x0][0x834] ;  /* 0x00020d0000067ab9 */ /* 0x000fe40000000800 */
[----:B------:R-:W-:-:S05]  /*8c90*/  IADD3 R9, P0, R16, UR6, RZ ;  /* 0x0000000610097c10 */ /* 0x000fca000ff1e0ff */
[----:B------:R-:W-:-:S04]  /*8ca0*/  IMAD.X R3, RZ, RZ, R17, P0 ;  /* 0x000000ffff037224 */ /* 0x000fc800000e0611 */
[----:B------:R-:W-:-:S04]  /*8cb0*/  IMAD.WIDE.U32 R6, R3, UR4, RZ ;  /* 0x0000000403067c25 */ /* 0x000fc8000f8e00ff */
[----:B------:R-:W-:-:S04]  /*8cc0*/  IMAD.WIDE.U32 R6, P0, R9, UR5, R6 ;  /* 0x0000000509067c25 */ /* 0x000fc8000f800006 */
[----:B------:R-:W-:-:S04]  /*8cd0*/  IMAD.WIDE.U32 R8, R9, UR4, RZ ;  /* 0x0000000409087c25 */ /* 0x000fc8000f8e00ff */
[----:B------:R-:W-:Y:S01]  /*8ce0*/  IMAD.X R5, RZ, RZ, RZ, P0 ;  /* 0x000000ffff057224 */ /* 0x000fe200000e06ff */
[----:B------:R-:W-:Y:S01]  /*8cf0*/  IADD3 RZ, P0, R9, R6, RZ ;  /* 0x0000000609ff7210 */ /* 0x000fe20007f1e0ff */
[----:B------:R-:W-:-:S04]  /*8d00*/  IMAD.MOV.U32 R4, RZ, RZ, R7 ;  /* 0x000000ffff047224 */ /* 0x000fc800078e0007 */
[----:B------:R-:W-:-:S08]  /*8d10*/  IMAD.WIDE.U32.X R4, R3, UR5, R4, P0 ;  /* 0x0000000503047c25 */ /* 0x000fd000080e0404 */
.L_x_187:
[--C-:B------:R-:W-:Y:S01]  /*8d20*/  SHF.R.U64 R28, R4, UR7, R5.reuse ;  /* 0x00000007041c7c19 */ /* 0x100fe20008001205 */
[----:B------:R-:W-:Y:S01]  /*8d30*/  ULDC.64 UR4, c[0x0][0x820] ;  /* 0x0002080000047ab9 */ /* 0x000fe20000000a00 */
[----:B------:R-:W-:Y:S01]  /*8d40*/  SHF.R.U32.HI R3, RZ, UR7, R5 ;  /* 0x00000007ff037c19 */ /* 0x000fe20008011605 */
[----:B------:R-:W2:Y:S01]  /*8d50*/  LDC R15, c[0x0][0x144] ;  /* 0x00005100ff0f7b82 */ /* 0x000ea20000000800 */
[----:B------:R-:W-:Y:S01]  /*8d60*/  IADD3 R6, P0, RZ, -R28, RZ ;  /* 0x8000001cff067210 */ /* 0x000fe20007f1e0ff */
[----:B------:R-:W-:Y:S01]  /*8d70*/  ULDC.64 UR8, c[0x0][0x840] ;  /* 0x0002100000087ab9 */ /* 0x000fe20000000a00 */
[----:B0-----:R-:W-:Y:S01]  /*8d80*/  I2FP.F32.U32 R7, R10 ;  /* 0x0000000a00077245 */ /* 0x001fe20000201000 */
[----:B------:R-:W-:Y:S02]  /*8d90*/  ULDC UR6, c[0x0][0x808] ;  /* 0x0002020000067ab9 */ /* 0x000fe40000000800 */
[----:B------:R-:W-:Y:S01]  /*8da0*/  IMAD.X R3, RZ, RZ, ~R3, P0 ;  /* 0x000000ffff037224 */ /* 0x000fe200000e0e03 */
[----:B------:R-:W-:Y:S01]  /*8db0*/  ISETP.NE.U32.AND P0, PT, RZ, UR8, PT ;  /* 0x00000008ff007c0c */ /* 0x000fe2000bf05070 */
[----:B------:R-:W-:Y:S01]  /*8dc0*/  IMAD.WIDE.U32 R4, R6, UR4, R16 ;  /* 0x0000000406047c25 */ /* 0x000fe2000f8e0010 */
[----:B------:R-:W0:Y:S02]  /*8dd0*/  LDC R9, c[0x0][0x148] ;  /* 0x00005200ff097b82 */ /* 0x000e240000000800 */
[----:B------:R-:W-:Y:S01]  /*8de0*/  ISETP.NE.AND.EX P0, PT, RZ, UR9, PT, P0 ;  /* 0x00000009ff007c0c */ /* 0x000fe2000bf05300 */
[----:B------:R-:W-:Y:S01]  /*8df0*/  IMAD R3, R3, UR4, RZ ;  /* 0x0000000403037c24 */ /* 0x000fe2000f8e02ff */
[----:B------:R-:W-:-:S02]  /*8e00*/  ULDC UR4, c[0x0][0x150] ;  /* 0x0000540000047ab9 */ /* 0x000fc40000000800 */
[----:B------:R-:W-:Y:S01]  /*8e10*/  FMUL R7, R7, UR4 ;  /* 0x0000000407077c20 */ /* 0x000fe20008400000 */
[----:B------:R-:W-:Y:S01]  /*8e20*/  IMAD R3, R6, UR5, R3 ;  /* 0x0000000506037c24 */ /* 0x000fe2000f8e0203 */
[----:B------:R-:W-:Y:S01]  /*8e30*/  ULDC UR4, c[0x0][0x818] ;  /* 0x0002060000047ab9 */ /* 0x000fe20000000800 */
[----:B------:R-:W-:Y:S02]  /*8e40*/  ULDC UR5, c[0x0][0x154] ;  /* 0x0000550000057ab9 */ /* 0x000fe40000000800 */
[----:B------:R-:W-:Y:S01]  /*8e50*/  IMAD.IADD R5, R5, 0x1, R3 ;  /* 0x0000000105057824 */ /* 0x000fe200078e0203 */
[----:B------:R-:W3:Y:S04]  /*8e60*/  F2I.U32.TRUNC.NTZ R7, R7 ;  /* 0x0000000700077305 */ /* 0x000ee8000020f000 */
[----:B------:R-:W-:-:S02]  /*8e70*/  SHF.R.U64 R3, R4, UR4, R5 ;  /* 0x0000000404037c19 */ /* 0x000fc40008001205 */
[----:B-1----:R-:W-:-:S05]  /*8e80*/  I2FP.F32.U32 R4, R0 ;  /* 0x0000000000047245 */ /* 0x002fca0000201000 */
[----:B------:R-:W-:Y:S01]  /*8e90*/  FMUL R12, R4, UR5 ;  /* 0x00000005040c7c20 */ /* 0x000fe20008400000 */
[----:B------:R-:W-:Y:S01]  /*8ea0*/  SHF.R.U32.HI R4, RZ, UR4, R5 ;  /* 0x00000004ff047c19 */ /* 0x000fe20008011605 */
[----:B------:R-:W-:Y:S01]  /*8eb0*/  ULDC UR4, c[0x0][0x858] ;  /* 0x0002160000047ab9 */ /* 0x000fe20000000800 */
[----:B---3--:R-:W-:Y:S02]  /*8ec0*/  IMAD.MOV R7, RZ, RZ, -R7 ;  /* 0x000000ffff077224 */ /* 0x008fe400078e0a07 */
[--C-:B------:R-:W-:Y:S01]  /*8ed0*/  SHF.R.U64 R11, R3, UR6, R4.reuse ;  /* 0x00000006030b7c19 */ /* 0x100fe20008001204 */
[----:B------:R-:W1:Y:S01]  /*8ee0*/  F2I.U32.TRUNC.NTZ R12, R12 ;  /* 0x0000000c000c7305 */ /* 0x000e62000020f000 */
[----:B------:R-:W-:Y:S01]  /*8ef0*/  SHF.R.U32.HI R4, RZ, UR6, R4 ;  /* 0x00000006ff047c19 */ /* 0x000fe20008011604 */
[----:B--2---:R-:W-:-:S03]  /*8f00*/  IMAD R10, R15, R7, R10 ;  /* 0x000000070f0a7224 */ /* 0x004fc600078e020a */
[--C-:B------:R-:W-:Y:S02]  /*8f10*/  SHF.R.U64 R8, R11, UR4, R4.reuse ;  /* 0x000000040b087c19 */ /* 0x100fe40008001204 */
[----:B------:R-:W-:-:S03]  /*8f20*/  SHF.R.U32.HI R13, RZ, UR4, R4 ;  /* 0x00000004ff0d7c19 */ /* 0x000fc60008011604 */
[----:B------:R-:W-:Y:S02]  /*8f30*/  IMAD.MOV.U32 R4, RZ, RZ, R8 ;  /* 0x000000ffff047224 */ /* 0x000fe400078e0008 */
[----:B------:R-:W-:Y:S01]  /*8f40*/  IMAD.MOV.U32 R5, RZ, RZ, R13 ;  /* 0x000000ffff057224 */ /* 0x000fe200078e000d */
[----:B01----:R-:W-:Y:S06]  /*8f50*/  @!P0 BRA `(.L_x_188) ;  /* 0x0000000000288947 */ /* 0x003fec0003800000 */
[----:B------:R-:W-:Y:S02]  /*8f60*/  ULDC UR4, c[0x0][0x84c] ;  /* 0x0002130000047ab9 */ /* 0x000fe40000000800 */
[----:B------:R-:W-:-:S05]  /*8f70*/  IADD3 R5, P0, R8, UR4, RZ ;  /* 0x0000000408057c10 */ /* 0x000fca000ff1e0ff */
[----:B------:R-:W-:-:S04]  /*8f80*/  IMAD.X R13, RZ, RZ, R13, P0 ;  /* 0x000000ffff0d7224 */ /* 0x000fc800000e060d */
[----:B------:R-:W-:-:S04]  /*8f90*/  IMAD.WIDE.U32 R6, R13, UR8, RZ ;  /* 0x000000080d067c25 */ /* 0x000fc8000f8e00ff */
[----:B------:R-:W-:-:S04]  /*8fa0*/  IMAD.WIDE.U32 R6, P0, R5, UR9, R6 ;  /* 0x0000000905067c25 */ /* 0x000fc8000f800006 */
[----:B------:R-:W-:-:S04]  /*8fb0*/  IMAD.WIDE.U32 R4, R5, UR8, RZ ;  /* 0x0000000805047c25 */ /* 0x000fc8000f8e00ff */
[----:B------:R-:W-:Y:S01]  /*8fc0*/  IMAD.MOV.U32 R4, RZ, RZ, R7 ;  /* 0x000000ffff047224 */ /* 0x000fe200078e0007 */
[----:B------:R-:W-:Y:S01]  /*8fd0*/  IADD3 RZ, P1, R5, R6, RZ ;  /* 0x0000000605ff7210 */ /* 0x000fe20007f3e0ff */
[----:B------:R-:W-:-:S04]  /*8fe0*/  IMAD.X R5, RZ, RZ, RZ, P0 ;  /* 0x000000ffff057224 */ /* 0x000fc800000e06ff */
[----:B------:R-:W-:-:S08]  /*8ff0*/  IMAD.WIDE.U32.X R4, R13, UR9, R4, P1 ;  /* 0x000000090d047c25 */ /* 0x000fd000088e0404 */
.L_x_188:
[----:B------:R-:W-:Y:S01]  /*9000*/  ISETP.NE.AND P0, PT, R2, 0x1, PT ;  /* 0x000000010200780c */ /* 0x000fe20003f05270 */
[----:B------:R-:W-:Y:S01]  /*9010*/  ULDC UR4, c[0x0][0x848] ;  /* 0x0002120000047ab9 */ /* 0x000fe20000000800 */
[----:B------:R-:W-:Y:S01]  /*9020*/  LOP3.LUT R11, R11, UR43, RZ, 0xc0, !PT ;  /* 0x0000002b0b0b7c12 */ /* 0x000fe2000f8ec0ff */
[----:B------:R-:W-:Y:S01]  /*9030*/  IMAD.MOV R12, RZ, RZ, -R12 ;  /* 0x000000ffff0c7224 */ /* 0x000fe200078e0a0c */
[----:B------:R-:W-:Y:S01]  /*9040*/  SHF.R.U64 R4, R4, UR4, R5 ;  /* 0x0000000404047c19 */ /* 0x000fe20008001205 */
[----:B------:R-:W-:Y:S01]  /*9050*/  ULDC UR4, c[0x0][0x838] ;  /* 0x00020e0000047ab9 */ /* 0x000fe20000000800 */
[----:B------:R-:W-:Y:S01]  /*9060*/  LOP3.LUT R3, R3, UR40, RZ, 0xc0, !PT ;  /* 0x0000002803037c12 */ /* 0x000fe2000f8ec0ff */
[----:B------:R-:W-:Y:S02]  /*9070*/  ULDC UR5, c[0x0][0x810] ;  /* 0x0002040000057ab9 */ /* 0x000fe40000000800 */
[----:B------:R-:W-:Y:S02]  /*9080*/  IMAD.MOV R5, RZ, RZ, -R4 ;  /* 0x000000ffff057224 */ /* 0x000fe400078e0a04 */
[----:B------:R-:W-:-:S02]  /*9090*/  IMAD R11, R4, UR41, R11 ;  /* 0x00000029040b7c24 */ /* 0x000fc4000f8e020b */
[----:B------:R-:W-:Y:S02]  /*90a0*/  @P0 IMAD R10, R9, R12, R0 ;  /* 0x0000000c090a0224 */ /* 0x000fe400078e0200 */
[----:B------:R-:W-:Y:S01]  /*90b0*/  IMAD R8, R5, UR4, R8 ;  /* 0x0000000405087c24 */ /* 0x000fe2000f8e0208 */
[----:B------:R-:W-:Y:S01]  /*90c0*/  ULDC UR4, c[0x0][0x800] ;  /* 0x0002000000047ab9 */ /* 0x000fe20000000800 */
[----:B------:R-:W-:Y:S02]  /*90d0*/  IMAD R10, R11, UR5, R10 ;  /* 0x000000050b0a7c24 */ /* 0x000fe4000f8e020a */
[----:B------:R-:W-:Y:S02]  /*90e0*/  IMAD R3, R8, UR4, R3 ;  /* 0x0000000408037c24 */ /* 0x000fe4000f8e0203 */
[----:B------:R-:W-:-:S03]  /*90f0*/  IMAD.MOV.U32 R0, RZ, RZ, 0x1 ;  /* 0x00000001ff007424 */ /* 0x000fc600078e00ff */
[----:B------:R-:W-:Y:S02]  /*9100*/  SEL R29, R3, R10, !P0 ;  /* 0x0000000a031d7207 */ /* 0x000fe40004000000 */
[----:B------:R-:W-:-:S07]  /*9110*/  SEL R30, R10, R3, !P0 ;  /* 0x000000030a1e7207 */ /* 0x000fce0004000000 */
.L_x_186:
[----:B------:R-:W-:Y:S05]  /*9120*/  BSYNC B0 ;  /* 0x0000000000007941 */ /* 0x000fea0003800000 */
.L_x_185:
[----:B------:R-:W-:-:S13]  /*9130*/  LOP3.LUT P0, RZ, R0, 0xff, RZ, 0xc0, !PT ;  /* 0x000000ff00ff7812 */ /* 0x000fda000780c0ff */
[----:B------:R-:W-:Y:S05]  /*9140*/  @P0 BRA `(.L_x_189) ;  /* 0xfffffff000940947 */ /* 0x000fea000383ffff */
[----:B------:R-:W-:Y:S05]  /*9150*/  BSYNC B6 ;  /* 0x0000000000067941 */ /* 0x000fea0003800000 */
.L_x_172:
[----:B------:R-:W-:-:S03]  /*9160*/  UMOV UR4, 0xffffffff ;  /* 0xffffffff00047882 */ /* 0x000fc60000000000 */
[----:B------:R-:W-:Y:S05]  /*9170*/  BRA.DIV UR4, `(.L_x_190) ;  /* 0x0000000604fc7947 */ /* 0x000fea000b800000 */
[----:B------:R-:W-:-:S13]  /*9180*/  ELECT P6, URZ, PT ;  /* 0x00000000003f782f */ /* 0x000fda00038c0000 */
.L_x_211:
[----:B------:R-:W-:Y:S04]  /*9190*/  BSSY B0, `(.L_x_191) ;  /* 0x0000058000007945 */ /* 0x000fe80003800000 */
[----:B------:R-:W-:Y:S05]  /*91a0*/  @!P6 BRA `(.L_x_192) ;  /* 0x000000040058e947 */ /* 0x000fea0003800000 */
[----:B------:R-:W-:-:S04]  /*91b0*/  LOP3.LUT R18, R18, 0x2, RZ, 0xfc, !PT ;  /* 0x0000000212127812 */ /* 0x000fc800078efcff */
[----:B------:R-:W-:-:S13]  /*91c0*/  ISETP.NE.AND P0, PT, R18, 0x3, PT ;  /* 0x000000031200780c */ /* 0x000fda0003f05270 */
[----:B------:R-:W-:Y:S05]  /*91d0*/  @!P0 BRA `(.L_x_193) ;  /* 0x0000000000048947 */ /* 0x000fea0003800000 */
[----:B------:R-:W-:Y:S01]  /*91e0*/  BPT.TRAP 0x1 ;  /* 0x000000040000795c */ /* 0x000fe20000300000 */
.L_x_193:
[----:B------:R-:W0:Y:S01]  /*91f0*/  S2R R3, SR_CgaCtaId ;  /* 0x0000000000037919 */ /* 0x000e220000008800 */
[----:B------:R-:W-:Y:S02]  /*9200*/  MOV R0, 0x400 ;  /* 0x0000040000007802 */ /* 0x000fe40000000f00 */
[----:B------:R-:W-:Y:S02]  /*9210*/  SHF.L.U32 R2, R26, 0x1f, RZ ;  /* 0x0000001f1a027819 */ /* 0x000fe400000006ff */
[----:B0-----:R-:W-:-:S05]  /*9220*/  LEA R0, R3, R0, 0x18 ;  /* 0x0000000003007211 */ /* 0x001fca00078ec0ff */
[----:B------:R-:W-:-:S04]  /*9230*/  VIADD R0, R0, 0x48 ;  /* 0x0000004800007836 */ /* 0x000fc80000000000 */
[C---:B------:R-:W-:Y:S02]  /*9240*/  IMAD R5, R27.reuse, 0x8, R0 ;  /* 0x000000081b057824 */ /* 0x040fe400078e0200 */
[----:B------:R-:W-:Y:S02]  /*9250*/  VIADD R27, R27, 0x1 ;  /* 0x000000011b1b7836 */ /* 0x000fe40000000000 */
[----:B------:R-:W0:Y:S03]  /*9260*/  SYNCS.PHASECHK.TRANS64.TRYWAIT P0, [R5+URZ], R2 ;  /* 0x00000002050075a7 */ /* 0x000e26000800017f */
[----:B------:R-:W-:-:S04]  /*9270*/  ISETP.NE.AND P1, PT, R27, 0x9, PT ;  /* 0x000000091b00780c */ /* 0x000fc80003f25270 */
[----:B------:R-:W-:Y:S02]  /*9280*/  SEL R3, RZ, 0x1, P1 ;  /* 0x00000001ff037807 */ /* 0x000fe40000800000 */
[----:B------:R-:W-:Y:S02]  /*9290*/  SEL R27, R27, RZ, P1 ;  /* 0x000000ff1b1b7207 */ /* 0x000fe40000800000 */
[----:B------:R-:W-:-:S03]  /*92a0*/  LOP3.LUT R26, R26, R3, RZ, 0x3c, !PT ;  /* 0x000000031a1a7212 */ /* 0x000fc600078e3cff */
[----:B------:R-:W-:Y:S01]  /*92b0*/  IMAD R7, R27, 0x8, R0 ;  /* 0x000000081b077824 */ /* 0x000fe200078e0200 */
[----:B------:R-:W-:Y:S01]  /*92c0*/  SHF.L.U32 R4, R26, 0x1f, RZ ;  /* 0x0000001f1a047819 */ /* 0x000fe200000006ff */
[----:B0-----:R-:W-:Y:S06]  /*92d0*/  @!P0 BRA `(.L_x_194) ;  /* 0x0000000400c48947 */ /* 0x001fec0003800000 */
.L_x_212:
[----:B------:R-:W1:Y:S01]  /*92e0*/  SYNCS.PHASECHK.TRANS64.TRYWAIT P0, [R7+URZ], R4 ;  /* 0x00000004070075a7 */ /* 0x000e62000800017f */
[----:B0-----:R-:W-:-:S05]  /*92f0*/  VIADD R2, R27, 0x1 ;  /* 0x000000011b027836 */ /* 0x001fca0000000000 */
[----:B------:R-:W-:-:S04]  /*9300*/  ISETP.NE.AND P1, PT, R2, 0x9, PT ;  /* 0x000000090200780c */ /* 0x000fc80003f25270 */
[----:B------:R-:W-:Y:S02]  /*9310*/  SEL R3, RZ, 0x1, P1 ;  /* 0x00000001ff037807 */ /* 0x000fe40000800000 */
[----:B------:R-:W-:Y:S02]  /*9320*/  SEL R9, R2, RZ, P1 ;  /* 0x000000ff02097207 */ /* 0x000fe40000800000 */
[----:B------:R-:W-:-:S03]  /*9330*/  LOP3.LUT R26, R26, R3, RZ, 0x3c, !PT ;  /* 0x000000031a1a7212 */ /* 0x000fc600078e3cff */
[----:B------:R-:W-:Y:S01]  /*9340*/  IMAD R6, R9, 0x8, R0 ;  /* 0x0000000809067824 */ /* 0x000fe200078e0200 */
[----:B------:R-:W-:Y:S01]  /*9350*/  SHF.L.U32 R5, R26, 0x1f, RZ ;  /* 0x0000001f1a057819 */ /* 0x000fe200000006ff */
[----:B-1----:R-:W-:Y:S06]  /*9360*/  @!P0 BRA `(.L_x_195) ;  /* 0x0000000400b48947 */ /* 0x002fec0003800000 */
.L_x_213:
[----:B------:R-:W1:Y:S01]  /*9370*/  SYNCS.PHASECHK.TRANS64.TRYWAIT P0, [R6+URZ], R5 ;  /* 0x00000005060075a7 */ /* 0x000e62000800017f */
[----:B------:R-:W-:-:S05]  /*9380*/  VIADD R2, R9, 0x1 ;  /* 0x0000000109027836 */ /* 0x000fca0000000000 */
[----:B------:R-:W-:-:S04]  /*9390*/  ISETP.NE.AND P1, PT, R2, 0x9, PT ;  /* 0x000000090200780c */ /* 0x000fc80003f25270 */
[----:B------:R-:W-:Y:S02]  /*93a0*/  SEL R3, RZ, 0x1, P1 ;  /* 0x00000001ff037807 */ /* 0x000fe40000800000 */
[----:B0-----:R-:W-:Y:S02]  /*93b0*/  SEL R7, R2, RZ, P1 ;  /* 0x000000ff02077207 */ /* 0x001fe40000800000 */
[----:B------:R-:W-:-:S03]  /*93c0*/  LOP3.LUT R26, R26, R3, RZ, 0x3c, !PT ;  /* 0x000000031a1a7212 */ /* 0x000fc600078e3cff */
[----:B------:R-:W-:Y:S01]  /*93d0*/  IMAD R9, R7, 0x8, R0 ;  /* 0x0000000807097824 */ /* 0x000fe200078e0200 */
[----:B------:R-:W-:Y:S01]  /*93e0*/  SHF.L.U32 R4, R26, 0x1f, RZ ;  /* 0x0000001f1a047819 */ /* 0x000fe200000006ff */
[----:B-1----:R-:W-:Y:S06]  /*93f0*/  @!P0 BRA `(.L_x_196) ;  /* 0x0000000400a48947 */ /* 0x002fec0003800000 */
.L_x_214:
[----:B------:R-:W1:Y:S01]  /*9400*/  SYNCS.PHASECHK.TRANS64.TRYWAIT P0, [R9+URZ], R4 ;  /* 0x00000004090075a7 */ /* 0x000e62000800017f */
[----:B------:R-:W-:-:S05]  /*9410*/  VIADD R2, R7, 0x1 ;  /* 0x0000000107027836 */ /* 0x000fca0000000000 */
[----:B------:R-:W-:-:S04]  /*9420*/  ISETP.NE.AND P1, PT, R2, 0x9, PT ;  /* 0x000000090200780c */ /* 0x000fc80003f25270 */
[----:B------:R-:W-:Y:S02]  /*9430*/  SEL R3, RZ, 0x1, P1 ;  /* 0x00000001ff037807 */ /* 0x000fe40000800000 */
[----:B------:R-:W-:Y:S02]  /*9440*/  SEL R7, R2, RZ, P1 ;  /* 0x000000ff02077207 */ /* 0x000fe40000800000 */
[----:B------:R-:W-:-:S03]  /*9450*/  LOP3.LUT R26, R26, R3, RZ, 0x3c, !PT ;  /* 0x000000031a1a7212 */ /* 0x000fc600078e3cff */
[----:B0-----:R-:W-:Y:S01]  /*9460*/  IMAD R6, R7, 0x8, R0 ;  /* 0x0000000807067824 */ /* 0x001fe200078e0200 */
[----:B------:R-:W-:Y:S01]  /*9470*/  SHF.L.U32 R5, R26, 0x1f, RZ ;  /* 0x0000001f1a057819 */ /* 0x000fe200000006ff */
[----:B-1----:R-:W-:Y:S06]  /*9480*/  @!P0 BRA `(.L_x_197) ;  /* 0x0000000400948947 */ /* 0x002fec0003800000 */
.L_x_215:
        /* <DEDUP_REMOVED lines=9> */
.L_x_216:
[----:B------:R-:W1:Y:S01]  /*9520*/  SYNCS.PHASECHK.TRANS64.TRYWAIT P0, [R9+URZ], R4 ;  /* 0x00000004090075a7 */ /* 0x000e62000800017f */
[----:B------:R-:W-:-:S05]  /*9530*/  VIADD R2, R7, 0x1 ;  /* 0x0000000107027836 */ /* 0x000fca0000000000 */
[----:B------:R-:W-:-:S04]  /*9540*/  ISETP.NE.AND P1, PT, R2, 0x9, PT ;  /* 0x000000090200780c */ /* 0x000fc80003f25270 */
[----:B------:R-:W-:Y:S02]  /*9550*/  SEL R3, RZ, 0x1, P1 ;  /* 0x00000001ff037807 */ /* 0x000fe40000800000 */
[----:B------:R-:W-:Y:S02]  /*9560*/  SEL R7, R2, RZ, P1 ;  /* 0x000000ff02077207 */ /* 0x000fe40000800000 */
[----:B------:R-:W-:-:S03]  /*9570*/  LOP3.LUT R26, R26, R3, RZ, 0x3c, !PT ;  /* 0x000000031a1a7212 */ /* 0x000fc600078e3cff */
[----:B------:R-:W-:Y:S01]  /*9580*/  IMAD R8, R7, 0x8, R0 ;  /* 0x0000000807087824 */ /* 0x000fe200078e0200 */
[----:B0-----:R-:W-:Y:S01]  /*9590*/  SHF.L.U32 R5, R26, 0x1f, RZ ;  /* 0x0000001f1a057819 */ /* 0x001fe200000006ff */
[----:B-1----:R-:W-:Y:S06]  /*95a0*/  @!P0 BRA `(.L_x_199) ;  /* 0x0000000400748947 */ /* 0x002fec0003800000 */
.L_x_217:
[----:B------:R-:W1:Y:S01]  /*95b0*/  SYNCS.PHASECHK.TRANS64.TRYWAIT P0, [R8+URZ], R5 ;  /* 0x00000005080075a7 */ /* 0x000e62000800017f */
[----:B------:R-:W-:-:S05]  /*95c0*/  VIADD R2, R7, 0x1 ;  /* 0x0000000107027836 */ /* 0x000fca0000000000 */
[----:B------:R-:W-:-:S04]  /*95d0*/  ISETP.NE.AND P1, PT, R2, 0x9, PT ;  /* 0x000000090200780c */ /* 0x000fc80003f25270 */
[----:B------:R-:W-:Y:S02]  /*95e0*/  SEL R3, RZ, 0x1, P1 ;  /* 0x00000001ff037807 */ /* 0x000fe40000800000 */
[----:B------:R-:W-:Y:S02]  /*95f0*/  SEL R7, R2, RZ, P1 ;  /* 0x000000ff02077207 */ /* 0x000fe40000800000 */
[----:B0-----:R-:W-:-:S03]  /*9600*/  LOP3.LUT R9, R26, R3, RZ, 0x3c, !PT ;  /* 0x000000031a097212 */ /* 0x001fc600078e3cff */
[----:B------:R-:W-:Y:S01]  /*9610*/  IMAD R11, R7, 0x8, R0 ;  /* 0x00000008070b7824 */ /* 0x000fe200078e0200 */
[----:B------:R-:W-:Y:S01]  /*9620*/  SHF.L.U32 R6, R9, 0x1f, RZ ;  /* 0x0000001f09067819 */ /* 0x000fe200000006ff */
[----:B-1----:R-:W-:Y:S06]  /*9630*/  @!P0 BRA `(.L_x_200) ;  /* 0x0000000400648947 */ /* 0x002fec0003800000 */
.L_x_218:
[----:B------:R-:W1:Y:S01]  /*9640*/  SYNCS.PHASECHK.TRANS64.TRYWAIT P0, [R11+URZ], R6 ;  /* 0x000000060b0075a7 */ /* 0x000e62000800017f */
[----:B------:R-:W-:-:S05]  /*9650*/  VIADD R2, R7, 0x1 ;  /* 0x0000000107027836 */ /* 0x000fca0000000000 */
[----:B------:R-:W-:-:S04]  /*9660*/  ISETP.NE.AND P1, PT, R2, 0x9, PT ;  /* 0x000000090200780c */ /* 0x000fc80003f25270 */
[----:B------:R-:W-:Y:S02]  /*9670*/  SEL R4, RZ, 0x1, P1 ;  /* 0x00000001ff047807 */ /* 0x000fe40000800000 */
[----:B------:R-:W-:Y:S02]  /*9680*/  SEL R3, R2, RZ, P1 ;  /* 0x000000ff02037207 */ /* 0x000fe40000800000 */
[----:B------:R-:W-:Y:S01]  /*9690*/  LOP3.LUT R4, R9, R4, RZ, 0x3c, !PT ;  /* 0x0000000409047212 */ /* 0x000fe200078e3cff */
[----:B-1----:R-:W-:Y:S06]  /*96a0*/  @!P0 BRA `(.L_x_201) ;  /* 0x00000004005c8947 */ /* 0x002fec0003800000 */
.L_x_219:
[----:B------:R-:W-:Y:S01]  /*96b0*/  IMAD R3, R3, 0x8, R0 ;  /* 0x0000000803037824 */ /* 0x000fe200078e0200 */
[----:B------:R-:W-:-:S07]  /*96c0*/  SHF.L.U32 R0, R4, 0x1f, RZ ;  /* 0x0000001f04007819 */ /* 0x000fce00000006ff */
.L_x_202:
[----:B--2---:R2:W3:Y:S02]  /*96d0*/  SYNCS.PHASECHK.TRANS64.TRYWAIT P0, [R3+URZ], R0 ;  /* 0x00000000030075a7 */ /* 0x0044e4000800017f */
[----:B---3--:R-:W-:Y:S05]  /*96e0*/  @!P0 NANOSLEEP.SYNCS 0x989680 ;  /* 0x009896800000895d */ /* 0x008fea0003900000 */
[----:B------:R-:W3:Y:S02]  /*96f0*/  @!P0 SYNCS.PHASECHK.TRANS64 P0, [R3+URZ], R0 ;  /* 0x00000000030085a7 */ /* 0x000ee4000800007f */
[----:B---3--:R-:W-:Y:S05]  /*9700*/  @!P0 BRA `(.L_x_202) ;  /* 0xfffffffc00f08947 */ /* 0x008fea000383ffff */
.L_x_192:
[----:B------:R-:W-:Y:S05]  /*9710*/  BSYNC B0 ;  /* 0x0000000000007941 */ /* 0x000fea0003800000 */
.L_x_191:
[----:B------:R-:W-:Y:S05]  /*9720*/  EXIT ;  /* 0x000000000000794d */ /* 0x000fea0003800000 */
.L_x_15:
[----:B------:R-:W-:Y:S02]  /*9730*/  IMAD.MOV.U32 R13, RZ, RZ, R19 ;  /* 0x000000ffff0d7224 */ /* 0x000fe400078e0013 */
[----:B------:R-:W-:Y:S02]  /*9740*/  IMAD.MOV.U32 R12, RZ, RZ, RZ ;  /* 0x000000ffff0c7224 */ /* 0x000fe400078e00ff */
[----:B------:R-:W-:Y:S02]  /*9750*/  IMAD.MOV.U32 R11, RZ, RZ, 0x1f ;  /* 0x0000001fff0b7424 */ /* 0x000fe400078e00ff */
[----:B------:R-:W-:-:S07]  /*9760*/  IMAD.MOV.U32 R15, RZ, RZ, -0x1 ;  /* 0xffffffffff0f7424 */ /* 0x000fce00078e00ff */
[----:B-----5:R-:W-:Y:S05]  /*9770*/  WARPSYNC.COLLECTIVE R15, `(.L_x_203) ;  /* 0x000000000f087348 */ /* 0x020fea0003c00000 */
[----:B------:R0:W1:Y:S02]  /*9780*/  SHFL.IDX P6, R14, R13, R12, R11 ;  /* 0x0000000c0d0e7389 */ /* 0x00006400000c000b */
[----:B01---5:R-:W-:Y:S01]  /*9790*/  ENDCOLLECTIVE ;  /* 0x000000000000791b */ /* 0x023fe20003800000 */
.L_x_203:
[----:B------:R-:W-:Y:S05]  /*97a0*/  BRA `(.L_x_204) ;  /* 0xffffff7c00587947 */ /* 0x000fea000383ffff */
.L_x_19:
[----:B-1----:R1:W2:Y:S02]  /*97b0*/  SYNCS.PHASECHK.TRANS64.TRYWAIT P1, [R3+URZ], R0 ;  /* 0x00000000030075a7 */ /* 0x0022a4000802017f */
[----:B--2---:R-:W-:Y:S05]  /*97c0*/  @!P1 NANOSLEEP.SYNCS 0x989680 ;  /* 0x009896800000995d */ /* 0x004fea0003900000 */
[----:B------:R-:W2:Y:S02]  /*97d0*/  @!P1 SYNCS.PHASECHK.TRANS64 P1, [R3+URZ], R0 ;  /* 0x00000000030095a7 */ /* 0x000ea4000802007f */
[----:B--2---:R-:W-:Y:S05]  /*97e0*/  @!P1 BRA `(.L_x_19) ;  /* 0xfffffffc00f09947 */ /* 0x004fea000383ffff */
[----:B------:R-:W-:Y:S05]  /*97f0*/  BRA `(.L_x_18) ;  /* 0xffffff7c00747947 */ /* 0x000fea000383ffff */
.L_x_24:
[----:B0-----:R0:W1:Y:S02]  /*9800*/  SYNCS.PHASECHK.TRANS64.TRYWAIT P1, [R4+URZ], R21 ;  /* 0x00000015040075a7 */ /* 0x001064000802017f */
[----:B-1----:R-:W-:Y:S05]  /*9810*/  @!P1 NANOSLEEP.SYNCS 0x989680 ;  /* 0x009896800000995d */ /* 0x002fea0003900000 */
[----:B------:R-:W1:Y:S02]  /*9820*/  @!P1 SYNCS.PHASECHK.TRANS64 P1, [R4+URZ], R21 ;  /* 0x00000015040095a7 */ /* 0x000e64000802007f */
[----:B-1----:R-:W-:Y:S05]  /*9830*/  @!P1 BRA `(.L_x_24) ;  /* 0xfffffffc00f09947 */ /* 0x002fea000383ffff */
[----:B------:R-:W-:Y:S05]  /*9840*/  BRA `(.L_x_23) ;  /* 0xffffff8400a87947 */ /* 0x000fea000383ffff */
.L_x_33:
[----:B-1----:R1:W2:Y:S02]  /*9850*/  SYNCS.PHASECHK.TRANS64.TRYWAIT P1, [R14+URZ], R21 ;  /* 0x000000150e0075a7 */ /* 0x0022a4000802017f */
[----:B--2---:R-:W-:Y:S05]  /*9860*/  @!P1 NANOSLEEP.SYNCS 0x989680 ;  /* 0x009896800000995d */ /* 0x004fea0003900000 */
[----:B------:R-:W2:Y:S02]  /*9870*/  @!P1 SYNCS.PHASECHK.TRANS64 P1, [R14+URZ], R21 ;  /* 0x000000150e0095a7 */ /* 0x000ea4000802007f */
[----:B--2---:R-:W-:Y:S05]  /*9880*/  @!P1 BRA `(.L_x_33) ;  /* 0xfffffffc00f09947 */ /* 0x004fea000383ffff */
[----:B------:R-:W-:Y:S05]  /*9890*/  BRA `(.L_x_32) ;  /* 0xffffff9000307947 */ /* 0x000fea000383ffff */
.L_x_177:
[----:B0-----:R0:W2:Y:S02]  /*98a0*/  SYNCS.PHASECHK.TRANS64.TRYWAIT P0, [R8+URZ+0x48], R5 ;  /* 0x00004805080075a7 */ /* 0x0010a4000800017f */
[----:B--2---:R-:W-:Y:S05]  /*98b0*/  @!P0 NANOSLEEP.SYNCS 0x989680 ;  /* 0x009896800000895d */ /* 0x004fea0003900000 */
[----:B------:R-:W2:Y:S02]  /*98c0*/  @!P0 SYNCS.PHASECHK.TRANS64 P0, [R8+URZ+0x48], R5 ;  /* 0x00004805080085a7 */ /* 0x000ea4000800007f */
[----:B--2---:R-:W-:Y:S05]  /*98d0*/  @!P0 BRA `(.L_x_177) ;  /* 0xfffffffc00f08947 */ /* 0x004fea000383ffff */
[----:B------:R-:W-:Y:S05]  /*98e0*/  BRA `(.L_x_205) ;  /* 0xffffffec00947947 */ /* 0x000fea000383ffff */
.L_x_181:
[----:B------:R-:W-:Y:S01]  /*98f0*/  BSSY B1, `(.L_x_206) ;  /* 0x0000006000017945 */ /* 0x000fe20003800000 */
[----:B------:R-:W-:-:S07]  /*9900*/  IMAD.MOV.U32 R15, RZ, RZ, -0x1 ;  /* 0xffffffffff0f7424 */ /* 0x000fce00078e00ff */
[----:B------:R-:W-:Y:S05]  /*9910*/  WARPSYNC.COLLECTIVE R15, `(.L_x_207) ;  /* 0x000000000f0c7348 */ /* 0x000fea0003c00000 */
[----:B------:R-:W-:Y:S02]  /*9920*/  ELECT P6, UR62, PT ;  /* 0x00000000003e782f */ /* 0x000fe400038c0000 */
[----:B------:R-:W-:Y:S01]  /*9930*/  MOV R14, UR62 ;  /* 0x0000003e000e7c02 */ /* 0x000fe20008000f00 */
[----:B------:R-:W-:Y:S10]  /*9940*/  ENDCOLLECTIVE ;  /* 0x000000000000791b */ /* 0x000ff40003800000 */
.L_x_207:
[----:B------:R-:W-:Y:S05]  /*9950*/  BSYNC B1 ;  /* 0x0000000000017941 */ /* 0x000fea0003800000 */
.L_x_206:
[----:B------:R-:W-:Y:S05]  /*9960*/  BRA `(.L_x_208) ;  /* 0xffffffec00b07947 */ /* 0x000fea000383ffff */
.L_x_190:
[----:B------:R-:W-:Y:S01]  /*9970*/  BSSY B0, `(.L_x_209) ;  /* 0x0000006000007945 */ /* 0x000fe20003800000 */
[----:B------:R-:W-:-:S07]  /*9980*/  IMAD.MOV.U32 R15, RZ, RZ, -0x1 ;  /* 0xffffffffff0f7424 */ /* 0x000fce00078e00ff */
[----:B------:R-:W-:Y:S05]  /*9990*/  WARPSYNC.COLLECTIVE R15, `(.L_x_210) ;  /* 0x000000000f0c7348 */ /* 0x000fea0003c00000 */
[----:B------:R-:W-:Y:S02]  /*99a0*/  ELECT P6, UR62, PT ;  /* 0x00000000003e782f */ /* 0x000fe400038c0000 */
[----:B------:R-:W-:Y:S01]  /*99b0*/  MOV R14, UR62 ;  /* 0x0000003e000e7c02 */ /* 0x000fe20008000f00 */
[----:B------:R-:W-:Y:S10]  /*99c0*/  ENDCOLLECTIVE ;  /* 0x000000000000791b */ /* 0x000ff40003800000 */
.L_x_210:
[----:B------:R-:W-:Y:S05]  /*99d0*/  BSYNC B0 ;  /* 0x0000000000007941 */ /* 0x000fea0003800000 */
.L_x_209:
[----:B------:R-:W-:Y:S05]  /*99e0*/  BRA `(.L_x_211) ;  /* 0xfffffff400e87947 */ /* 0x000fea000383ffff */
.L_x_194:
[----:B0-----:R0:W1:Y:S02]  /*99f0*/  SYNCS.PHASECHK.TRANS64.TRYWAIT P0, [R5+URZ], R2 ;  /* 0x00000002050075a7 */ /* 0x001064000800017f */
[----:B-1----:R-:W-:Y:S05]  /*9a00*/  @!P0 NANOSLEEP.SYNCS 0x989680 ;  /* 0x009896800000895d */ /* 0x002fea0003900000 */
[----:B------:R-:W1:Y:S02]  /*9a10*/  @!P0 SYNCS.PHASECHK.TRANS64 P0, [R5+URZ], R2 ;  /* 0x00000002050085a7 */ /* 0x000e64000800007f */
[----:B-1----:R-:W-:Y:S05]  /*9a20*/  @!P0 BRA `(.L_x_194) ;  /* 0xfffffffc00f08947 */ /* 0x002fea000383ffff */
[----:B------:R-:W-:Y:S05]  /*9a30*/  BRA `(.L_x_212) ;  /* 0xfffffff800287947 */ /* 0x000fea000383ffff */
.L_x_195:
[----:B0-----:R0:W1:Y:S02]  /*9a40*/  SYNCS.PHASECHK.TRANS64.TRYWAIT P0, [R7+URZ], R4 ;  /* 0x00000004070075a7 */ /* 0x001064000800017f */
[----:B-1----:R-:W-:Y:S05]  /*9a50*/  @!P0 NANOSLEEP.SYNCS 0x989680 ;  /* 0x009896800000895d */ /* 0x002fea0003900000 */
[----:B------:R-:W1:Y:S02]  /*9a60*/  @!P0 SYNCS.PHASECHK.TRANS64 P0, [R7+URZ], R4 ;  /* 0x00000004070085a7 */ /* 0x000e64000800007f */
[----:B-1----:R-:W-:Y:S05]  /*9a70*/  @!P0 BRA `(.L_x_195) ;  /* 0xfffffffc00f08947 */ /* 0x002fea000383ffff */
[----:B------:R-:W-:Y:S05]  /*9a80*/  BRA `(.L_x_213) ;  /* 0xfffffff800387947 */ /* 0x000fea000383ffff */
.L_x_196:
[----:B0-----:R0:W1:Y:S02]  /*9a90*/  SYNCS.PHASECHK.TRANS64.TRYWAIT P0, [R6+URZ], R5 ;  /* 0x00000005060075a7 */ /* 0x001064000800017f */
[----:B-1----:R-:W-:Y:S05]  /*9aa0*/  @!P0 NANOSLEEP.SYNCS 0x989680 ;  /* 0x009896800000895d */ /* 0x002fea0003900000 */
[----:B------:R-:W1:Y:S02]  /*9ab0*/  @!P0 SYNCS.PHASECHK.TRANS64 P0, [R6+URZ], R5 ;  /* 0x00000005060085a7 */ /* 0x000e64000800007f */
[----:B-1----:R-:W-:Y:S05]  /*9ac0*/  @!P0 BRA `(.L_x_196) ;  /* 0xfffffffc00f08947 */ /* 0x002fea000383ffff */
[----:B------:R-:W-:Y:S05]  /*9ad0*/  BRA `(.L_x_214) ;  /* 0xfffffff800487947 */ /* 0x000fea000383ffff */
.L_x_197:
[----:B0-----:R0:W1:Y:S02]  /*9ae0*/  SYNCS.PHASECHK.TRANS64.TRYWAIT P0, [R9+URZ], R4 ;  /* 0x00000004090075a7 */ /* 0x001064000800017f */
[----:B-1----:R-:W-:Y:S05]  /*9af0*/  @!P0 NANOSLEEP.SYNCS 0x989680 ;  /* 0x009896800000895d */ /* 0x002fea0003900000 */
[----:B------:R-:W1:Y:S02]  /*9b00*/  @!P0 SYNCS.PHASECHK.TRANS64 P0, [R9+URZ], R4 ;  /* 0x00000004090085a7 */ /* 0x000e64000800007f */
[----:B-1----:R-:W-:Y:S05]  /*9b10*/  @!P0 BRA `(.L_x_197) ;  /* 0xfffffffc00f08947 */ /* 0x002fea000383ffff */
[----:B------:R-:W-:Y:S05]  /*9b20*/  BRA `(.L_x_215) ;  /* 0xfffffff800587947 */ /* 0x000fea000383ffff */
.L_x_198:
[----:B0-----:R0:W1:Y:S02]  /*9b30*/  SYNCS.PHASECHK.TRANS64.TRYWAIT P0, [R6+URZ], R5 ;  /* 0x00000005060075a7 */ /* 0x001064000800017f */
[----:B-1----:R-:W-:Y:S05]  /*9b40*/  @!P0 NANOSLEEP.SYNCS 0x989680 ;  /* 0x009896800000895d */ /* 0x002fea0003900000 */
[----:B------:R-:W1:Y:S02]  /*9b50*/  @!P0 SYNCS.PHASECHK.TRANS64 P0, [R6+URZ], R5 ;  /* 0x00000005060085a7 */ /* 0x000e64000800007f */
[----:B-1----:R-:W-:Y:S05]  /*9b60*/  @!P0 BRA `(.L_x_198) ;  /* 0xfffffffc00f08947 */ /* 0x002fea000383ffff */
[----:B------:R-:W-:Y:S05]  /*9b70*/  BRA `(.L_x_216) ;  /* 0xfffffff800687947 */ /* 0x000fea000383ffff */
.L_x_199:
[----:B0-----:R0:W1:Y:S02]  /*9b80*/  SYNCS.PHASECHK.TRANS64.TRYWAIT P0, [R9+URZ], R4 ;  /* 0x00000004090075a7 */ /* 0x001064000800017f */
[----:B-1----:R-:W-:Y:S05]  /*9b90*/  @!P0 NANOSLEEP.SYNCS 0x989680 ;  /* 0x009896800000895d */ /* 0x002fea0003900000 */
[----:B------:R-:W1:Y:S02]  /*9ba0*/  @!P0 SYNCS.PHASECHK.TRANS64 P0, [R9+URZ], R4 ;  /* 0x00000004090085a7 */ /* 0x000e64000800007f */
[----:B-1----:R-:W-:Y:S05]  /*9bb0*/  @!P0 BRA `(.L_x_199) ;  /* 0xfffffffc00f08947 */ /* 0x002fea000383ffff */
[----:B------:R-:W-:Y:S05]  /*9bc0*/  BRA `(.L_x_217) ;  /* 0xfffffff800787947 */ /* 0x000fea000383ffff */
.L_x_200:
[----:B0-----:R0:W1:Y:S02]  /*9bd0*/  SYNCS.PHASECHK.TRANS64.TRYWAIT P0, [R8+URZ], R5 ;  /* 0x00000005080075a7 */ /* 0x001064000800017f */
[----:B-1----:R-:W-:Y:S05]  /*9be0*/  @!P0 NANOSLEEP.SYNCS 0x989680 ;  /* 0x009896800000895d */ /* 0x002fea0003900000 */
[----:B------:R-:W1:Y:S02]  /*9bf0*/  @!P0 SYNCS.PHASECHK.TRANS64 P0, [R8+URZ], R5 ;  /* 0x00000005080085a7 */ /* 0x000e64000800007f */
[----:B-1----:R-:W-:Y:S05]  /*9c00*/  @!P0 BRA `(.L_x_200) ;  /* 0xfffffffc00f08947 */ /* 0x002fea000383ffff */
[----:B------:R-:W-:Y:S05]  /*9c10*/  BRA `(.L_x_218) ;  /* 0xfffffff800887947 */ /* 0x000fea000383ffff */
.L_x_201:
[----:B-1----:R1:W2:Y:S02]  /*9c20*/  SYNCS.PHASECHK.TRANS64.TRYWAIT P0, [R11+URZ], R6 ;  /* 0x000000060b0075a7 */ /* 0x0022a4000800017f */
[----:B--2---:R-:W-:Y:S05]  /*9c30*/  @!P0 NANOSLEEP.SYNCS 0x989680 ;  /* 0x009896800000895d */ /* 0x004fea0003900000 */
[----:B------:R-:W2:Y:S02]  /*9c40*/  @!P0 SYNCS.PHASECHK.TRANS64 P0, [R11+URZ], R6 ;  /* 0x000000060b0085a7 */ /* 0x000ea4000800007f */
[----:B--2---:R-:W-:Y:S05]  /*9c50*/  @!P0 BRA `(.L_x_201) ;  /* 0xfffffffc00f08947 */ /* 0x004fea000383ffff */
[----:B------:R-:W-:Y:S05]  /*9c60*/  BRA `(.L_x_219) ;  /* 0xfffffff800907947 */ /* 0x000fea000383ffff */
.L_x_220:
[----:B------:R-:W-:-:S00]  /*9c70*/  BRA `(.L_x_220) ;  /* 0xfffffffc00fc7947 */ /* 0x000fc0000383ffff */
[----:B------:R-:W-:-:S00]  /*9c80*/  NOP ;  /* 0x0000000000007918 */ /* 0x000fc00000000000 */
[----:B------:R-:W-:-:S00]  /*9c90*/  NOP ;  /* 0x0000000000007918 */ /* 0x000fc00000000000 */
[----:B------:R-:W-:-:S00]  /*9ca0*/  NOP ;  /* 0x0000000000007918 */ /* 0x000fc00000000000 */
[----:B------:R-:W-:-:S00]  /*9cb0*/  NOP ;  /* 0x0000000000007918 */ /* 0x000fc00000000000 */
[----:B------:R-:W-:-:S00]  /*9cc0*/  NOP ;  /* 0x0000000000007918 */ /* 0x000fc00000000000 */
[----:B------:R-:W-:-:S00]  /*9cd0*/  NOP ;  /* 0x0000000000007918 */ /* 0x000fc00000000000 */
[----:B------:R-:W-:-:S00]  /*9ce0*/  NOP ;  /* 0x0000000000007918 */ /* 0x000fc00000000000 */
[----:B------:R-:W-:-:S00]  /*9cf0*/  NOP ;  /* 0x0000000000007918 */ /* 0x000fc00000000000 */
.L_x_221:


//--------------------- .nv.global.init           --------------------------
	.section	.nv.global.init,"aw",@progbits
.nv.global.init:
	.type		$str$24,@object
	.size		$str$24,($str$25 - $str$24)
$str$24:
        /*0000*/ 	.byte	0x28, 0x61, 0x64, 0x64, 0x72, 0x65, 0x73, 0x73, 0x20, 0x26, 0x20, 0x6d, 0x61, 0x73, 0x6b, 0x29
        /*0010*/ 	.byte	0x20, 0x3d, 0x3d, 0x20, 0x30, 0x00
	.type		$str$25,@object
	.size		$str$25,(__unnamed_2 - $str$25)
$str$25:
        /*0016*/ 	.byte	0x2f, 0x74, 0x6d, 0x70, 0x2f, 0x63, 0x75, 0x74, 0x6c, 0x61, 0x73, 0x73, 0x5f, 0x73, 0x77, 0x65
        /*0026*/ 	.byte	0x65, 0x70, 0x5f, 0x73, 0x72, 0x63, 0x2f, 0x69, 0x6e, 0x63, 0x6c, 0x75, 0x64, 0x65, 0x2f, 0x63
        /*0036*/ 	.byte	0x75, 0x74, 0x65, 0x2f, 0x70, 0x6f, 0x69, 0x6e, 0x74, 0x65, 0x72, 0x5f, 0x66, 0x6c, 0x61, 0x67
        /*0046*/ 	.byte	0x67, 0x65, 0x64, 0x2e, 0x68, 0x70, 0x70, 0x00
	.type		__unnamed_2,@object
	.size		__unnamed_2,(__unnamed_1 - __unnamed_2)
__unnamed_2:
        /*004e*/ 	.byte	0x61, 0x75, 0x74, 0x6f, 0x20, 0x63, 0x75, 0x74, 0x65, 0x3a, 0x3a, 0x61, 0x73, 0x5f, 0x70, 0x6f
        /* <DEDUP_REMOVED lines=27> */
        /*020e*/ 	.byte	0x3c, 0x38, 0x31, 0x39, 0x32, 0x3e, 0x3e, 0x3e, 0x3e, 0x3e, 0x20, 0x26, 0x5d, 0x00
	.type		__unnamed_1,@object
	.size		__unnamed_1,(.L_0 - __unnamed_1)
__unnamed_1:
        /* <DEDUP_REMOVED lines=29> */
.L_0:


//--------------------- .nv.shared._ZN7cutlass13device_kernelINS_4gemm6kernel13GemmUniversalIN4cute5tupleIJiiiiEEENS1_10collective13CollectiveMmaINS1_49MainloopSm90TmaGmmaRmemAWarpSpecializedMixedInputILi9ENS5_IJNS4_1CILi1EEESB_SB_EEENS1_35KernelTmaWarpSpecializedCooperativeEEENS5_IJNSA_ILi128EEESF_NSA_ILi64EEEEEENS_10bfloat16_tENS5_IJlSB_lEEENS5_IJNS_12float_e4m3_tEEEESJ_NS4_8TiledMMAINS4_8MMA_AtomIJNS4_4SM904GMMA28MMA_64x128x16_F32BF16BF16_RSILNSP_5MajorE0ELSR_0ELNSP_7ScaleInE1ELSS_1EEEEEENS4_6LayoutINS5_IJNSA_ILi2EEESB_SB_EEENS5_IJSB_NSA_ILi0EEESY_EEEEENS5_IJNS4_10UnderscoreES11_S11_EEEEENS4_13SM90_TMA_LOADENS4_14ComposedLayoutINS4_7SwizzleILi3ELi4ELi3EEENS4_18smem_ptr_flag_bitsILi16EEENSV_INS5_IJNSA_ILi8EEESG_EEENS5_IJSG_SB_EEEEEEEvNS4_8identityES14_NS15_INS16_ILi2ELi4ELi3EEENS18_ILi8EEES1D_EENS4_9Copy_AtomIJNS4_39AutoVectorizingCopyWithAssumedAlignmentILi128EEESK_EEES1F_EENS_8epilogue10collective6detail29Sm90TmaWarpSpecializedAdapterINS1P_15DefaultEpilogueISI_SJ_SJ_NS1O_6thread17LinearCombinationISI_Li1EffLNS1T_9ScaleType4KindE0ELNS_15FloatRoundStyleE2ESI_EENS1_15EpilogueDefaultEEEEEvvEEEEvNT_6ParamsE --------------------------
	.section	.nv.shared._ZN7cutlass13device_kernelINS_4gemm6kernel13GemmUniversalIN4cute5tupleIJiiiiEEENS1_10collective13CollectiveMmaINS1_49MainloopSm90TmaGmmaRmemAWarpSpecializedMixedInputILi9ENS5_IJNS4_1CILi1EEESB_SB_EEENS1_35KernelTmaWarpSpecializedCooperativeEEENS5_IJNSA_ILi128EEESF_NSA_ILi64EEEEEENS_10bfloat16_tENS5_IJlSB_lEEENS5_IJNS_12float_e4m3_tEEEESJ_NS4_8TiledMMAINS4_8MMA_AtomIJNS4_4SM904GMMA28MMA_64x128x16_F32BF16BF16_RSILNSP_5MajorE0ELSR_0ELNSP_7ScaleInE1ELSS_1EEEEEENS4_6LayoutINS5_IJNSA_ILi2EEESB_SB_EEENS5_IJSB_NSA_ILi0EEESY_EEEEENS5_IJNS4_10UnderscoreES11_S11_EEEEENS4_13SM90_TMA_LOADENS4_14ComposedLayoutINS4_7SwizzleILi3ELi4ELi3EEENS4_18smem_ptr_flag_bitsILi16EEENSV_INS5_IJNSA_ILi8EEESG_EEENS5_IJSG_SB_EEEEEEEvNS4_8identityES14_NS15_INS16_ILi2ELi4ELi3EEENS18_ILi8EEES1D_EENS4_9Copy_AtomIJNS4_39AutoVectorizingCopyWithAssumedAlignmentILi128EEESK_EEES1F_EENS_8epilogue10collective6detail29Sm90TmaWarpSpecializedAdapterINS1P_15DefaultEpilogueISI_SJ_SJ_NS1O_6thread17LinearCombinationISI_Li1EffLNS1T_9ScaleType4KindE0ELNS_15FloatRoundStyleE2ESI_EENS1_15EpilogueDefaultEEEEEvvEEEEvNT_6ParamsE,"aw",@nobits
	.sectionflags	@""
	.align	16
	.zero		1024


//--------------------- .nv.shared.reserved.0     --------------------------
	.section	.nv.shared.reserved.0,"aw",@nobits
	.weak		__nv_reservedSMEM_offset_0_alias
	.size		__nv_reservedSMEM_offset_0_alias, 0, 0
	.other		__nv_reservedSMEM_offset_0_alias,@"STO_CUDA_RESERVED_SHARED STV_DEFAULT"
__nv_reservedSMEM_offset_0_alias:
	.zero		0


//--------------------- .nv.global                --------------------------
	.section	.nv.global,"aw",@nobits
.nv.global:
	.type		_ZN40_INTERNAL_205491c9_4_k_cu_3c9c4644_181474cute1_E,@object
	.size		_ZN40_INTERNAL_205491c9_4_k_cu_3c9c4644_181474cute1_E,(_ZN40_INTERNAL_205491c9_4_k_cu_3c9c4644_181474cuda3std3__45__cpo6cbeginE - _ZN40_INTERNAL_205491c9_4_k_cu_3c9c4644_181474cute1_E)
_ZN40_INTERNAL_205491c9_4_k_cu_3c9c4644_181474cute1_E:
	.zero		1
	.type		_ZN40_INTERNAL_205491c9_4_k_cu_3c9c4644_181474cuda3std3__45__cpo6cbeginE,@object
	.size		_ZN40_INTERNAL_205491c9_4_k_cu_3c9c4644_181474cuda3std3__45__cpo6cbeginE,(_ZN40_INTERNAL_205491c9_4_k_cu_3c9c4644_181474cuda3std3__48in_placeE - _ZN40_INTERNAL_205491c9_4_k_cu_3c9c4644_181474cuda3std3__45__cpo6cbeginE)
_ZN40_INTERNAL_205491c9_4_k_cu_3c9c4644_181474cuda3std3__45__cpo6cbeginE:
	.zero		1
	.type		_ZN40_INTERNAL_205491c9_4_k_cu_3c9c4644_181474cuda3std3__48in_placeE,@object
	.size		_ZN40_INTERNAL_205491c9_4_k_cu_3c9c4644_181474cuda3std3__48in_placeE,(_ZN40_INTERNAL_205491c9_4_k_cu_3c9c4644_181474cuda3std6ranges3__45__cpo9iter_moveE - _ZN40_INTERNAL_205491c9_4_k_cu_3c9c4644_181474cuda3std3__48in_placeE)
_ZN40_INTERNAL_205491c9_4_k_cu_3c9c4644_181474cuda3std3__48in_placeE:
	.zero		1
	.type		_ZN40_INTERNAL_205491c9_4_k_cu_3c9c4644_181474cuda3std6ranges3__45__cpo9iter_moveE,@object
	.size		_ZN40_INTERNAL_205491c9_4_k_cu_3c9c4644_181474cuda3std6ranges3__45__cpo9iter_moveE,(_ZN40_INTERNAL_205491c9_4_k_cu_3c9c4644_181474cuda3std3__45__cpo5beginE - _ZN40_INTERNAL_205491c9_4_k_cu_3c9c4644_181474cuda3std6ranges3__45__cpo9iter_moveE)
_ZN40_INTERNAL_205491c9_4_k_cu_3c9c4644_181474cuda3std6ranges3__45__cpo9iter_moveE:
	.zero		1
	.type		_ZN40_INTERNAL_205491c9_4_k_cu_3c9c4644_181474cuda3std3__45__cpo5beginE,@object
	.size		_ZN40_INTERNAL_205491c9_4_k_cu_3c9c4644_181474cuda3std3__45__cpo5beginE,(_ZN40_INTERNAL_205491c9_4_k_cu_3c9c4644_181474cuda3std3__442_GLOBAL__N__205491c9_4_k_cu_3c9c4644_181476ignoreE - _ZN40_INTERNAL_205491c9_4_k_cu_3c9c4644_181474cuda3std3__45__cpo5beginE)
_ZN40_INTERNAL_205491c9_4_k_cu_3c9c4644_181474cuda3std3__45__cpo5beginE:
	.zero		1
	.type		_ZN40_INTERNAL_205491c9_4_k_cu_3c9c4644_181474cuda3std3__442_GLOBAL__N__205491c9_4_k_cu_3c9c4644_181476ignoreE,@object
	.size		_ZN40_INTERNAL_205491c9_4_k_cu_3c9c4644_181474cuda3std3__442_GLOBAL__N__205491c9_4_k_cu_3c9c4644_181476ignoreE,(_ZN40_INTERNAL_205491c9_4_k_cu_3c9c4644_181474cute7productE - _ZN40_INTERNAL_205491c9_4_k_cu_3c9c4644_181474cuda3std3__442_GLOBAL__N__205491c9_4_k_cu_3c9c4644_181476ignoreE)
_ZN40_INTERNAL_205491c9_4_k_cu_3c9c4644_181474cuda3std3__442_GLOBAL__N__205491c9_4_k_cu_3c9c4644_181476ignoreE:
	.zero		1
	.type		_ZN40_INTERNAL_205491c9_4_k_cu_3c9c4644_181474cute7productE,@object
	.size		_ZN40_INTERNAL_205491c9_4_k_cu_3c9c4644_181474cute7productE,(_ZN40_INTERNAL_205491c9_4_k_cu_3c9c4644_181474cuda3std3__45__cpo3endE - _ZN40_INTERNAL_205491c9_4_k_cu_3c9c4644_181474cute7productE)
_ZN40_INTERNAL_205491c9_4_k_cu_3c9c4644_181474cute7productE:
	.zero		1
	.type		_ZN40_INTERNAL_205491c9_4_k_cu_3c9c4644_181474cuda3std3__45__cpo3endE,@object
	.size		_ZN40_INTERNAL_205491c9_4_k_cu_3c9c4644_181474cuda3std3__45__cpo3endE,(_ZN40_INTERNAL_205491c9_4_k_cu_3c9c4644_181474cuda3std3__419piecewise_constructE - _ZN40_INTERNAL_205491c9_4_k_cu_3c9c4644_181474cuda3std3__45__cpo3endE)
_ZN40_INTERNAL_205491c9_4_k_cu_3c9c4644_181474cuda3std3__45__cpo3endE:
	.zero		1
	.type		_ZN40_INTERNAL_205491c9_4_k_cu_3c9c4644_181474cuda3std3__419piecewise_constructE,@object
	.size		_ZN40_INTERNAL_205491c9_4_k_cu_3c9c4644_181474cuda3std3__419piecewise_constructE,(_ZN40_INTERNAL_205491c9_4_k_cu_3c9c4644_181474cuda3std3__45__cpo4cendE - _ZN40_INTERNAL_205491c9_4_k_cu_3c9c4644_181474cuda3std3__419piecewise_constructE)
_ZN40_INTERNAL_205491c9_4_k_cu_3c9c4644_181474cuda3std3__419piecewise_constructE:
	.zero		1
	.type		_ZN40_INTERNAL_205491c9_4_k_cu_3c9c4644_181474cuda3std3__45__cpo4cendE,@object
	.size		_ZN40_INTERNAL_205491c9_4_k_cu_3c9c4644_181474cuda3std3__45__cpo4cendE,(_ZN40_INTERNAL_205491c9_4_k_cu_3c9c4644_181474cuda3std6ranges3__45__cpo4swapE - _ZN40_INTERNAL_205491c9_4_k_cu_3c9c4644_181474cuda3std3__45__cpo4cendE)
_ZN40_INTERNAL_205491c9_4_k_cu_3c9c4644_181474cuda3std3__45__cpo4cendE:
	.zero		1
	.type		_ZN40_INTERNAL_205491c9_4_k_cu_3c9c4644_181474cuda3std6ranges3__45__cpo4swapE,@object
	.size		_ZN40_INTERNAL_205491c9_4_k_cu_3c9c4644_181474cuda3std6ranges3__45__cpo4swapE,(.L_9 - _ZN40_INTERNAL_205491c9_4_k_cu_3c9c4644_181474cuda3std6ranges3__45__cpo4swapE)
_ZN40_INTERNAL_205491c9_4_k_cu_3c9c4644_181474cuda3std6ranges3__45__cpo4swapE:
	.zero		1
.L_9:


//--------------------- .nv.constant0._ZN7cutlass13device_kernelINS_4gemm6kernel13GemmUniversalIN4cute5tupleIJiiiiEEENS1_10collective13CollectiveMmaINS1_49MainloopSm90TmaGmmaRmemAWarpSpecializedMixedInputILi9ENS5_IJNS4_1CILi1EEESB_SB_EEENS1_35KernelTmaWarpSpecializedCooperativeEEENS5_IJNSA_ILi128EEESF_NSA_ILi64EEEEEENS_10bfloat16_tENS5_IJlSB_lEEENS5_IJNS_12float_e4m3_tEEEESJ_NS4_8TiledMMAINS4_8MMA_AtomIJNS4_4SM904GMMA28MMA_64x128x16_F32BF16BF16_RSILNSP_5MajorE0ELSR_0ELNSP_7ScaleInE1ELSS_1EEEEEENS4_6LayoutINS5_IJNSA_ILi2EEESB_SB_EEENS5_IJSB_NSA_ILi0EEESY_EEEEENS5_IJNS4_10UnderscoreES11_S11_EEEEENS4_13SM90_TMA_LOADENS4_14ComposedLayoutINS4_7SwizzleILi3ELi4ELi3EEENS4_18smem_ptr_flag_bitsILi16EEENSV_INS5_IJNSA_ILi8EEESG_EEENS5_IJSG_SB_EEEEEEEvNS4_8identityES14_NS15_INS16_ILi2ELi4ELi3EEENS18_ILi8EEES1D_EENS4_9Copy_AtomIJNS4_39AutoVectorizingCopyWithAssumedAlignmentILi128EEESK_EEES1F_EENS_8epilogue10collective6detail29Sm90TmaWarpSpecializedAdapterINS1P_15DefaultEpilogueISI_SJ_SJ_NS1O_6thread17LinearCombinationISI_Li1EffLNS1T_9ScaleType4KindE0ELNS_15FloatRoundStyleE2ESI_EENS1_15EpilogueDefaultEEEEEvvEEEEvNT_6ParamsE --------------------------
	.section	.nv.constant0._ZN7cutlass13device_kernelINS_4gemm6kernel13GemmUniversalIN4cute5tupleIJiiiiEEENS1_10collective13CollectiveMmaINS1_49MainloopSm90TmaGmmaRmemAWarpSpecializedMixedInputILi9ENS5_IJNS4_1CILi1EEESB_SB_EEENS1_35KernelTmaWarpSpecializedCooperativeEEENS5_IJNSA_ILi128EEESF_NSA_ILi64EEEEEENS_10bfloat16_tENS5_IJlSB_lEEENS5_IJNS_12float_e4m3_tEEEESJ_NS4_8TiledMMAINS4_8MMA_AtomIJNS4_4SM904GMMA28MMA_64x128x16_F32BF16BF16_RSILNSP_5MajorE0ELSR_0ELNSP_7ScaleInE1ELSS_1EEEEEENS4_6LayoutINS5_IJNSA_ILi2EEESB_SB_EEENS5_IJSB_NSA_ILi0EEESY_EEEEENS5_IJNS4_10UnderscoreES11_S11_EEEEENS4_13SM90_TMA_LOADENS4_14ComposedLayoutINS4_7SwizzleILi3ELi4ELi3EEENS4_18smem_ptr_flag_bitsILi16EEENSV_INS5_IJNSA_ILi8EEESG_EEENS5_IJSG_SB_EEEEEEEvNS4_8identityES14_NS15_INS16_ILi2ELi4ELi3EEENS18_ILi8EEES1D_EENS4_9Copy_AtomIJNS4_39AutoVectorizingCopyWithAssumedAlignmentILi128EEESK_EEES1F_EENS_8epilogue10collective6detail29Sm90TmaWarpSpecializedAdapterINS1P_15DefaultEpilogueISI_SJ_SJ_NS1O_6thread17LinearCombinationISI_Li1EffLNS1T_9ScaleType4KindE0ELNS_15FloatRoundStyleE2ESI_EENS1_15EpilogueDefaultEEEEEvvEEEEvNT_6ParamsE,"a",@progbits
	.sectionflags	@""
	.align	4
.nv.constant0._ZN7cutlass13device_kernelINS_4gemm6kernel13GemmUniversalIN4cute5tupleIJiiiiEEENS1_10collective13CollectiveMmaINS1_49MainloopSm90TmaGmmaRmemAWarpSpecializedMixedInputILi9ENS5_IJNS4_1CILi1EEESB_SB_EEENS1_35KernelTmaWarpSpecializedCooperativeEEENS5_IJNSA_ILi128EEESF_NSA_ILi64EEEEEENS_10bfloat16_tENS5_IJlSB_lEEENS5_IJNS_12float_e4m3_tEEEESJ_NS4_8TiledMMAINS4_8MMA_AtomIJNS4_4SM904GMMA28MMA_64x128x16_F32BF16BF16_RSILNSP_5MajorE0ELSR_0ELNSP_7ScaleInE1ELSS_1EEEEEENS4_6LayoutINS5_IJNSA_ILi2EEESB_SB_EEENS5_IJSB_NSA_ILi0EEESY_EEEEENS5_IJNS4_10UnderscoreES11_S11_EEEEENS4_13SM90_TMA_LOADENS4_14ComposedLayoutINS4_7SwizzleILi3ELi4ELi3EEENS4_18smem_ptr_flag_bitsILi16EEENSV_INS5_IJNSA_ILi8EEESG_EEENS5_IJSG_SB_EEEEEEEvNS4_8identityES14_NS15_INS16_ILi2ELi4ELi3EEENS18_ILi8EEES1D_EENS4_9Copy_AtomIJNS4_39AutoVectorizingCopyWithAssumedAlignmentILi128EEESK_EEES1F_EENS_8epilogue10collective6detail29Sm90TmaWarpSpecializedAdapterINS1P_15DefaultEpilogueISI_SJ_SJ_NS1O_6thread17LinearCombinationISI_Li1EffLNS1T_9ScaleType4KindE0ELNS_15FloatRoundStyleE2ESI_EENS1_15EpilogueDefaultEEEEEvvEEEEvNT_6ParamsE:
	.zero		2176


//--------------------- SYMBOLS --------------------------

	.type		.nv.reservedSmem.offset0,@object
	.size		.nv.reservedSmem.offset0,0x4
	.type		__assertfail,@function
